// auto-generated by cutlass_sweep.conv — config: {"arch": "sm_100", "cluster_m": 2, "cluster_n": 1, "conv_kind": "fprop", "dtype": "bf16", "ndim": 2, "tile_k": 64, "tile_m": 128, "tile_n": 64}
#include "cutlass/cutlass.h"
#include "cute/tensor.hpp"
#include "cutlass/kernel_hardware_info.hpp"
#include "cutlass/conv/convolution.h"
#include "cutlass/conv/dispatch_policy.hpp"
#include "cutlass/conv/collective/collective_builder.hpp"
#include "cutlass/conv/kernel/conv_universal.hpp"
#include "cutlass/conv/device/conv_universal_adapter.hpp"
#include "cutlass/epilogue/collective/collective_builder.hpp"

using namespace cute;
using Elem = cutlass::bfloat16_t;
using Acc  = float;
using LayoutAB = cutlass::layout::TensorNHWC;
using LayoutC  = cutlass::layout::TensorNHWC;
constexpr auto ConvOp = cutlass::conv::Operator::kFprop;
using TileShape    = Shape<_128, _64, Shape<_64>>;
using ClusterShape = Shape<_2, _1, _1>;

using CollectiveEpilogue = typename cutlass::epilogue::collective::CollectiveBuilder<
    cutlass::arch::Sm100, cutlass::arch::OpClassTensorOp,
    TileShape, ClusterShape,
    cutlass::epilogue::collective::EpilogueTileAuto,
    Acc, Acc,
    Elem, LayoutC, 128 / cutlass::sizeof_bits<Elem>::value,
    Elem, LayoutC, 128 / cutlass::sizeof_bits<Elem>::value,
    cutlass::epilogue::collective::EpilogueScheduleAuto
  >::CollectiveOp;

using CollectiveMainloop = typename cutlass::conv::collective::CollectiveBuilder<
    cutlass::arch::Sm100, cutlass::arch::OpClassTensorOp, ConvOp,
    Elem, LayoutAB, 128 / cutlass::sizeof_bits<Elem>::value,
    Elem, LayoutAB, 128 / cutlass::sizeof_bits<Elem>::value,
    Acc,
    TileShape, ClusterShape,
    cutlass::conv::collective::StageCountAutoCarveout<
        static_cast<int>(sizeof(typename CollectiveEpilogue::SharedStorage))>,
    cutlass::conv::collective::KernelScheduleAuto
  >::CollectiveOp;

using ProblemShape = cutlass::conv::ConvProblemShape<
    ConvOp, CollectiveMainloop::DispatchPolicy::NumSpatialDimensions>;
using ConvKernel = cutlass::conv::kernel::ConvUniversal<
    ProblemShape, CollectiveMainloop, CollectiveEpilogue>;
using Conv = cutlass::conv::device::ConvUniversalAdapter<ConvKernel>;

auto* _anchor = &cutlass::device_kernel<ConvKernel>;


// ===== COMPILED SASS (sm_100a) =====

	.target	sm_100a

	.elftype	@"ET_EXEC"


//--------------------- .note.nv.tkinfo           --------------------------
	.section	.note.nv.tkinfo,"",@"SHT_NOTE"
	.sectionflags	@"SHF_NOTE_NV_TKINFO"
	.tkinfo
        /*0018*/ 	.word	0x00000002
        /*0030*/ 	.string	""
        /*0030*/ 	.string	"ptxas"
        /*0030*/ 	.string	"Cuda compilation tools, release 13.0, V13.0.88"
        /*0030*/ 	.string	"Build cuda_13.0.r13.0/compiler.36424714_0"
        /*0030*/ 	.string	"-arch sm_100a -m 64 "



//--------------------- .note.nv.cuinfo           --------------------------
	.section	.note.nv.cuinfo,"",@"SHT_NOTE"
	.sectionflags	@"SHF_NOTE_NV_CUINFO"
        /*0018*/ 	.short	0x0002
        /*001a*/ 	.short	0x0064
        /*001c*/ 	.short	0x0082
	.zero		2


//--------------------- .nv.info                  --------------------------
	.section	.nv.info,"",@"SHT_CUDA_INFO"
	.align	4


	//----- nvinfo : EIATTR_REGCOUNT
	.align		4
        /*0000*/ 	.byte	0x04, 0x2f
        /*0002*/ 	.short	(.L_19 - .L_18)
	.align		4
.L_18:
        /*0004*/ 	.word	index@(_ZN7cutlass13device_kernelINS_4conv6kernel13ConvUniversalINS1_16ConvProblemShapeILNS1_8OperatorE0ELi2EEENS1_10collective14CollectiveConvINS1_47MainloopSm100TmaUmmaWarpSpecializedImplicitGemmILS5_0ELi17ELi2ELi1ELi2EN4cute5tupleIJNSA_1CILi2EEENSC_ILi1EEESE_EEEEENSB_IJNSC_ILi128EEENSC_ILi64EEENSB_IJSI_EEEEEENS_10bfloat16_tESL_NSA_8TiledMMAINSA_8MMA_AtomIJNSA_26SM100_MMA_F16BF16_2x1SM_SSISL_SL_fLi128ELi64ELNSA_4UMMA5MajorE0ELSQ_0ELNSP_7ScaleInE0ELSR_0EEEEEENSA_6LayoutINSB_IJSE_SE_SE_EEENSB_IJNSC_ILi0EEESW_SW_EEEEENSB_IJNSA_10UnderscoreESZ_SZ_EEEEENS7_6detail27Sm100ImplicitGemmTileTraitsINSA_25SM100_TMA_2SM_LOAD_IM2COLENSA_14ComposedLayoutINSA_7SwizzleILi3ELi4ELi3EEENSA_18smem_ptr_flag_bitsILi16EEENSU_INSB_IJNSC_ILi8EEESI_EEENSB_IJSI_SE_EEEEEEEvEENS13_INSA_18SM100_TMA_2SM_LOADES1E_vEEEENS_8epilogue10collective18CollectiveEpilogueINS1J_23Sm100TmaWarpSpecializedILi3ELi2ELi16ELb1ELb0EEEJNSB_IJSI_SI_SJ_EEENSB_IJNSU_ISI_SE_EENSU_INSB_IJNSC_ILi16EEESD_EEENSB_IJSE_NSC_ILi32EEEEEEEEEEESL_NSB_IJNSB_IJlllEEESE_SW_EEESL_S1X_NS1J_6fusion15FusionCallbacksIS1N_NS1Y_17LinearCombinationISL_fSL_fLNS_15FloatRoundStyleE2EEES1O_S1V_JEEENSA_5SM1004TMEM4LOAD26SM100_TMEM_LOAD_32dp32b16xENSA_20SM90_TMA_LOAD_IM2COLENS15_INS16_ILi1ELi4ELi3EEES19_NSU_INSB_IJS1A_S1Q_EEENSB_IJS1Q_SE_EEEEEEENSA_39AutoVectorizingCopyWithAssumedAlignmentILi128EEENSA_21SM90_TMA_STORE_IM2COLES2D_S2F_S2F_EEEvvEEEEvNT_6ParamsE)
        /*0008*/ 	.word	0x00000047


	//----- nvinfo : EIATTR_FRAME_SIZE
	.align		4
.L_19:
        /*000c*/ 	.byte	0x04, 0x11
        /*000e*/ 	.short	(.L_21 - .L_20)
	.align		4
.L_20:
        /*0010*/ 	.word	index@($__internal_2_$__cuda_sm10x_tcgen05_guardrail_trap_unallocated_columns_being_dealloced)
        /*0014*/ 	.word	0x00000008


	//----- nvinfo : EIATTR_FRAME_SIZE
	.align		4
.L_21:
        /*0018*/ 	.byte	0x04, 0x11
        /*001a*/ 	.short	(.L_23 - .L_22)
	.align		4
.L_22:
        /*001c*/ 	.word	index@($__internal_1_$__cuda_sm10x_tcgen05_guardrail_trap_phase_invalid_during_alloc)
        /*0020*/ 	.word	0x00000008


	//----- nvinfo : EIATTR_FRAME_SIZE
	.align		4
.L_23:
        /*0024*/ 	.byte	0x04, 0x11
        /*0026*/ 	.short	(.L_25 - .L_24)
	.align		4
.L_24:
        /*0028*/ 	.word	index@($__internal_0_$__cuda_sm10x_tcgen05_guardrail_trap_col_being_dealloced_not_returned_by_alloc)
        /*002c*/ 	.word	0x00000008


	//----- nvinfo : EIATTR_FRAME_SIZE
	.align		4
.L_25:
        /*0030*/ 	.byte	0x04, 0x11
        /*0032*/ 	.short	(.L_27 - .L_26)
	.align		4
.L_26:
        /*0034*/ 	.word	index@(_ZN7cutlass13device_kernelINS_4conv6kernel13ConvUniversalINS1_16ConvProblemShapeILNS1_8OperatorE0ELi2EEENS1_10collective14CollectiveConvINS1_47MainloopSm100TmaUmmaWarpSpecializedImplicitGemmILS5_0ELi17ELi2ELi1ELi2EN4cute5tupleIJNSA_1CILi2EEENSC_ILi1EEESE_EEEEENSB_IJNSC_ILi128EEENSC_ILi64EEENSB_IJSI_EEEEEENS_10bfloat16_tESL_NSA_8TiledMMAINSA_8MMA_AtomIJNSA_26SM100_MMA_F16BF16_2x1SM_SSISL_SL_fLi128ELi64ELNSA_4UMMA5MajorE0ELSQ_0ELNSP_7ScaleInE0ELSR_0EEEEEENSA_6LayoutINSB_IJSE_SE_SE_EEENSB_IJNSC_ILi0EEESW_SW_EEEEENSB_IJNSA_10UnderscoreESZ_SZ_EEEEENS7_6detail27Sm100ImplicitGemmTileTraitsINSA_25SM100_TMA_2SM_LOAD_IM2COLENSA_14ComposedLayoutINSA_7SwizzleILi3ELi4ELi3EEENSA_18smem_ptr_flag_bitsILi16EEENSU_INSB_IJNSC_ILi8EEESI_EEENSB_IJSI_SE_EEEEEEEvEENS13_INSA_18SM100_TMA_2SM_LOADES1E_vEEEENS_8epilogue10collective18CollectiveEpilogueINS1J_23Sm100TmaWarpSpecializedILi3ELi2ELi16ELb1ELb0EEEJNSB_IJSI_SI_SJ_EEENSB_IJNSU_ISI_SE_EENSU_INSB_IJNSC_ILi16EEESD_EEENSB_IJSE_NSC_ILi32EEEEEEEEEEESL_NSB_IJNSB_IJlllEEESE_SW_EEESL_S1X_NS1J_6fusion15FusionCallbacksIS1N_NS1Y_17LinearCombinationISL_fSL_fLNS_15FloatRoundStyleE2EEES1O_S1V_JEEENSA_5SM1004TMEM4LOAD26SM100_TMEM_LOAD_32dp32b16xENSA_20SM90_TMA_LOAD_IM2COLENS15_INS16_ILi1ELi4ELi3EEES19_NSU_INSB_IJS1A_S1Q_EEENSB_IJS1Q_SE_EEEEEEENSA_39AutoVectorizingCopyWithAssumedAlignmentILi128EEENSA_21SM90_TMA_STORE_IM2COLES2D_S2F_S2F_EEEvvEEEEvNT_6ParamsE)
        /*0038*/ 	.word	0x00000008


	//----- nvinfo : EIATTR_MIN_STACK_SIZE
	.align		4
.L_27:
        /*003c*/ 	.byte	0x04, 0x12
        /*003e*/ 	.short	(.L_29 - .L_28)
	.align		4
.L_28:
        /*0040*/ 	.word	index@(_ZN7cutlass13device_kernelINS_4conv6kernel13ConvUniversalINS1_16ConvProblemShapeILNS1_8OperatorE0ELi2EEENS1_10collective14CollectiveConvINS1_47MainloopSm100TmaUmmaWarpSpecializedImplicitGemmILS5_0ELi17ELi2ELi1ELi2EN4cute5tupleIJNSA_1CILi2EEENSC_ILi1EEESE_EEEEENSB_IJNSC_ILi128EEENSC_ILi64EEENSB_IJSI_EEEEEENS_10bfloat16_tESL_NSA_8TiledMMAINSA_8MMA_AtomIJNSA_26SM100_MMA_F16BF16_2x1SM_SSISL_SL_fLi128ELi64ELNSA_4UMMA5MajorE0ELSQ_0ELNSP_7ScaleInE0ELSR_0EEEEEENSA_6LayoutINSB_IJSE_SE_SE_EEENSB_IJNSC_ILi0EEESW_SW_EEEEENSB_IJNSA_10UnderscoreESZ_SZ_EEEEENS7_6detail27Sm100ImplicitGemmTileTraitsINSA_25SM100_TMA_2SM_LOAD_IM2COLENSA_14ComposedLayoutINSA_7SwizzleILi3ELi4ELi3EEENSA_18smem_ptr_flag_bitsILi16EEENSU_INSB_IJNSC_ILi8EEESI_EEENSB_IJSI_SE_EEEEEEEvEENS13_INSA_18SM100_TMA_2SM_LOADES1E_vEEEENS_8epilogue10collective18CollectiveEpilogueINS1J_23Sm100TmaWarpSpecializedILi3ELi2ELi16ELb1ELb0EEEJNSB_IJSI_SI_SJ_EEENSB_IJNSU_ISI_SE_EENSU_INSB_IJNSC_ILi16EEESD_EEENSB_IJSE_NSC_ILi32EEEEEEEEEEESL_NSB_IJNSB_IJlllEEESE_SW_EEESL_S1X_NS1J_6fusion15FusionCallbacksIS1N_NS1Y_17LinearCombinationISL_fSL_fLNS_15FloatRoundStyleE2EEES1O_S1V_JEEENSA_5SM1004TMEM4LOAD26SM100_TMEM_LOAD_32dp32b16xENSA_20SM90_TMA_LOAD_IM2COLENS15_INS16_ILi1ELi4ELi3EEES19_NSU_INSB_IJS1A_S1Q_EEENSB_IJS1Q_SE_EEEEEEENSA_39AutoVectorizingCopyWithAssumedAlignmentILi128EEENSA_21SM90_TMA_STORE_IM2COLES2D_S2F_S2F_EEEvvEEEEvNT_6ParamsE)
        /*0044*/ 	.word	0x00000008
.L_29:


//--------------------- .nv.compat                --------------------------
	.section	.nv.compat,"",@"SHT_CUDA_COMPAT_INFO"
	.align	4
        /*0000*/ 	.byte	0x02, 0x09, 0x01, 0x00, 0x02, 0x02, 0x02, 0x00, 0x02, 0x05, 0x05, 0x00, 0x03, 0x07, 0x01, 0x01
        /*0010*/ 	.byte	0x02, 0x03, 0x01, 0x00, 0x02, 0x06, 0x01, 0x00, 0x04, 0x0b, 0x08, 0x00, 0x09, 0x00, 0x00, 0x00
        /*0020*/ 	.byte	0x00, 0x00, 0x00, 0x00


//--------------------- .nv.info._ZN7cutlass13device_kernelINS_4conv6kernel13ConvUniversalINS1_16ConvProblemShapeILNS1_8OperatorE0ELi2EEENS1_10collective14CollectiveConvINS1_47MainloopSm100TmaUmmaWarpSpecializedImplicitGemmILS5_0ELi17ELi2ELi1ELi2EN4cute5tupleIJNSA_1CILi2EEENSC_ILi1EEESE_EEEEENSB_IJNSC_ILi128EEENSC_ILi64EEENSB_IJSI_EEEEEENS_10bfloat16_tESL_NSA_8TiledMMAINSA_8MMA_AtomIJNSA_26SM100_MMA_F16BF16_2x1SM_SSISL_SL_fLi128ELi64ELNSA_4UMMA5MajorE0ELSQ_0ELNSP_7ScaleInE0ELSR_0EEEEEENSA_6LayoutINSB_IJSE_SE_SE_EEENSB_IJNSC_ILi0EEESW_SW_EEEEENSB_IJNSA_10UnderscoreESZ_SZ_EEEEENS7_6detail27Sm100ImplicitGemmTileTraitsINSA_25SM100_TMA_2SM_LOAD_IM2COLENSA_14ComposedLayoutINSA_7SwizzleILi3ELi4ELi3EEENSA_18smem_ptr_flag_bitsILi16EEENSU_INSB_IJNSC_ILi8EEESI_EEENSB_IJSI_SE_EEEEEEEvEENS13_INSA_18SM100_TMA_2SM_LOADES1E_vEEEENS_8epilogue10collective18CollectiveEpilogueINS1J_23Sm100TmaWarpSpecializedILi3ELi2ELi16ELb1ELb0EEEJNSB_IJSI_SI_SJ_EEENSB_IJNSU_ISI_SE_EENSU_INSB_IJNSC_ILi16EEESD_EEENSB_IJSE_NSC_ILi32EEEEEEEEEEESL_NSB_IJNSB_IJlllEEESE_SW_EEESL_S1X_NS1J_6fusion15FusionCallbacksIS1N_NS1Y_17LinearCombinationISL_fSL_fLNS_15FloatRoundStyleE2EEES1O_S1V_JEEENSA_5SM1004TMEM4LOAD26SM100_TMEM_LOAD_32dp32b16xENSA_20SM90_TMA_LOAD_IM2COLENS15_INS16_ILi1ELi4ELi3EEES19_NSU_INSB_IJS1A_S1Q_EEENSB_IJS1Q_SE_EEEEEEENSA_39AutoVectorizingCopyWithAssumedAlignmentILi128EEENSA_21SM90_TMA_STORE_IM2COLES2D_S2F_S2F_EEEvvEEEEvNT_6ParamsE --------------------------
	.section	.nv.info._ZN7cutlass13device_kernelINS_4conv6kernel13ConvUniversalINS1_16ConvProblemShapeILNS1_8OperatorE0ELi2EEENS1_10collective14CollectiveConvINS1_47MainloopSm100TmaUmmaWarpSpecializedImplicitGemmILS5_0ELi17ELi2ELi1ELi2EN4cute5tupleIJNSA_1CILi2EEENSC_ILi1EEESE_EEEEENSB_IJNSC_ILi128EEENSC_ILi64EEENSB_IJSI_EEEEEENS_10bfloat16_tESL_NSA_8TiledMMAINSA_8MMA_AtomIJNSA_26SM100_MMA_F16BF16_2x1SM_SSISL_SL_fLi128ELi64ELNSA_4UMMA5MajorE0ELSQ_0ELNSP_7ScaleInE0ELSR_0EEEEEENSA_6LayoutINSB_IJSE_SE_SE_EEENSB_IJNSC_ILi0EEESW_SW_EEEEENSB_IJNSA_10UnderscoreESZ_SZ_EEEEENS7_6detail27Sm100ImplicitGemmTileTraitsINSA_25SM100_TMA_2SM_LOAD_IM2COLENSA_14ComposedLayoutINSA_7SwizzleILi3ELi4ELi3EEENSA_18smem_ptr_flag_bitsILi16EEENSU_INSB_IJNSC_ILi8EEESI_EEENSB_IJSI_SE_EEEEEEEvEENS13_INSA_18SM100_TMA_2SM_LOADES1E_vEEEENS_8epilogue10collective18CollectiveEpilogueINS1J_23Sm100TmaWarpSpecializedILi3ELi2ELi16ELb1ELb0EEEJNSB_IJSI_SI_SJ_EEENSB_IJNSU_ISI_SE_EENSU_INSB_IJNSC_ILi16EEESD_EEENSB_IJSE_NSC_ILi32EEEEEEEEEEESL_NSB_IJNSB_IJlllEEESE_SW_EEESL_S1X_NS1J_6fusion15FusionCallbacksIS1N_NS1Y_17LinearCombinationISL_fSL_fLNS_15FloatRoundStyleE2EEES1O_S1V_JEEENSA_5SM1004TMEM4LOAD26SM100_TMEM_LOAD_32dp32b16xENSA_20SM90_TMA_LOAD_IM2COLENS15_INS16_ILi1ELi4ELi3EEES19_NSU_INSB_IJS1A_S1Q_EEENSB_IJS1Q_SE_EEEEEEENSA_39AutoVectorizingCopyWithAssumedAlignmentILi128EEENSA_21SM90_TMA_STORE_IM2COLES2D_S2F_S2F_EEEvvEEEEvNT_6ParamsE,"",@"SHT_CUDA_INFO"
	.sectionflags	@""
	.align	4


	//----- nvinfo : EIATTR_CUDA_API_VERSION
	.align		4
        /*0000*/ 	.byte	0x04, 0x37
        /*0002*/ 	.short	(.L_31 - .L_30)
.L_30:
        /*0004*/ 	.word	0x00000082


	//----- nvinfo : EIATTR_KPARAM_INFO
	.align		4
.L_31:
        /*0008*/ 	.byte	0x04, 0x17
        /*000a*/ 	.short	(.L_33 - .L_32)
.L_32:
        /*000c*/ 	.word	0x00000000
        /*0010*/ 	.short	0x0000
        /*0012*/ 	.short	0x0000
        /*0014*/ 	.byte	0x00, 0xf0, 0x01, 0x20


	//----- nvinfo : EIATTR_AT_ENTRY_FRAGMENTS
	.align		4
.L_33:
        /*0018*/ 	.byte	0x04, 0x4f
        /*001a*/ 	.short	(.L_35 - .L_34)


	//   ....[0]....
.L_34:
        /*001c*/ 	.word	0x00000007


	//----- nvinfo : EIATTR_RESERVED_SMEM_USED
	.align		4
.L_35:
        /*0020*/ 	.byte	0x01, 0x41
	.zero		2


	//----- nvinfo : EIATTR_SPARSE_MMA_MASK
	.align		4
        /*0024*/ 	.byte	0x03, 0x50
        /*0026*/ 	.short	0x0000


	//----- nvinfo : EIATTR_TCGEN05_2CTA_USED
	.align		4
        /*0028*/ 	.byte	0x01, 0x52
	.zero		2


	//----- nvinfo : EIATTR_MAXREG_COUNT
	.align		4
        /*002c*/ 	.byte	0x03, 0x1b
        /*002e*/ 	.short	0x00ff


	//----- nvinfo : EIATTR_NUM_BARRIERS
	.align		4
        /*0030*/ 	.byte	0x02, 0x4c
        /*0032*/ 	.byte	0x07
	.zero		1


	//----- nvinfo : EIATTR_EXTERNS
	.align		4
        /*0034*/ 	.byte	0x04, 0x0f
        /*0036*/ 	.short	(.L_37 - .L_36)


	//   ....[0]....
	.align		4
.L_36:
        /*0038*/ 	.word	index@(__assertfail)


	//----- nvinfo : EIATTR_MERCURY_ISA_VERSION
	.align		4
.L_37:
        /*003c*/ 	.byte	0x03, 0x5f
        /*003e*/ 	.short	0x0101


	//----- nvinfo : EIATTR_INT_WARP_WIDE_INSTR_OFFSETS
	.align		4
        /*0040*/ 	.byte	0x04, 0x31
        /*0042*/ 	.short	(.L_39 - .L_38)


	//   ....[0]....
.L_38:
        /*0044*/ 	.word	0x00000e00


	//   ....[1]....
        /*0048*/ 	.word	0x00000eb0


	//   ....[2]....
        /*004c*/ 	.word	0x00004b80


	//   ....[3]....
        /*0050*/ 	.word	0x00004ba0


	//   ....[4]....
        /*0054*/ 	.word	0x00004bd0


	//   ....[5]....
        /*0058*/ 	.word	0x00005830


	//   ....[6]....
        /*005c*/ 	.word	0x00005990


	//   ....[7]....
        /*0060*/ 	.word	0x00005a30


	//   ....[8]....
        /*0064*/ 	.word	0x00005b60


	//   ....[9]....
        /*0068*/ 	.word	0x00005ca0


	//   ....[10]....
        /*006c*/ 	.word	0x00005d20


	//----- nvinfo : EIATTR_COOP_GROUP_MASK_REGIDS
	.align		4
.L_39:
        /*0070*/ 	.byte	0x04, 0x29
        /*0072*/ 	.short	(.L_41 - .L_40)


	//   ....[0]....
.L_40:
        /*0074*/ 	.word	0xffffffff


	//   ....[1]....
        /*0078*/ 	.word	0xffffffff


	//   ....[2]....
        /*007c*/ 	.word	0xffffffff


	//   ....[3]....
        /*0080*/ 	.word	0xffffffff


	//   ....[4]....
        /*0084*/ 	.word	0xffffffff


	//   ....[5]....
        /*0088*/ 	.word	0xffffffff


	//   ....[6]....
        /*008c*/ 	.word	0xffffffff


	//   ....[7]....
        /*0090*/ 	.word	0xffffffff


	//   ....[8]....
        /*0094*/ 	.word	0xffffffff


	//   ....[9]....
        /*0098*/ 	.word	0xffffffff


	//   ....[10]....
        /*009c*/ 	.word	0xffffffff


	//   ....[11]....
        /*00a0*/ 	.word	0xffffffff


	//   ....[12]....
        /*00a4*/ 	.word	0xffffffff


	//----- nvinfo : EIATTR_COOP_GROUP_INSTR_OFFSETS
	.align		4
.L_41:
        /*00a8*/ 	.byte	0x04, 0x28
        /*00aa*/ 	.short	(.L_43 - .L_42)


	//   ....[0]....
.L_42:
        /*00ac*/ 	.word	0x000000d0


	//   ....[1]....
        /*00b0*/ 	.word	0x00000540


	//   ....[2]....
        /*00b4*/ 	.word	0x000008b0


	//   ....[3]....
        /*00b8*/ 	.word	0x00000a30


	//   ....[4]....
        /*00bc*/ 	.word	0x00000b30


	//   ....[5]....
        /*00c0*/ 	.word	0x00000c80


	//   ....[6]....
        /*00c4*/ 	.word	0x00000f20


	//   ....[7]....
        /*00c8*/ 	.word	0x000025e0


	//   ....[8]....
        /*00cc*/ 	.word	0x00003a50


	//   ....[9]....
        /*00d0*/ 	.word	0x00003f20


	//   ....[10]....
        /*00d4*/ 	.word	0x00003f50


	//   ....[11]....
        /*00d8*/ 	.word	0x00004a90


	//   ....[12]....
        /*00dc*/ 	.word	0x00004ca0


	//----- nvinfo : EIATTR_VRC_CTA_INIT_COUNT
	.align		4
.L_43:
        /*00e0*/ 	.byte	0x02, 0x4a
        /*00e2*/ 	.byte	0x80
	.zero		1


	//----- nvinfo : EIATTR_SYSCALL_OFFSETS
	.align		4
        /*00e4*/ 	.byte	0x04, 0x46
        /*00e6*/ 	.short	(.L_45 - .L_44)


	//   ....[0]....
.L_44:
        /*00e8*/ 	.word	0x000069a0


	//   ....[1]....
        /*00ec*/ 	.word	0x00006a90


	//   ....[2]....
        /*00f0*/ 	.word	0x000073e0


	//   ....[3]....
        /*00f4*/ 	.word	0x00007da0


	//----- nvinfo : EIATTR_MBARRIER_INSTR_OFFSETS
	.align		4
.L_45:
        /*00f8*/ 	.byte	0x04, 0x39
        /*00fa*/ 	.short	(.L_47 - .L_46)


	//   ....[0]....
.L_46:
        /*00fc*/ 	.word	0x00000670
        /*0100*/ 	.word	0x000000ff
        /*0104*/ 	.word	0x00000000
        /*0108*/ 	.short	0x0100
        /*010a*/ 	.byte	0x04
	.zero		1


	//   ....[1]....
        /*010c*/ 	.word	0x00000680
        /*0110*/ 	.word	0x000000ff
        /*0114*/ 	.word	0x00000088
        /*0118*/ 	.short	0x0100
        /*011a*/ 	.byte	0x04
	.zero		1


	//   ....[2]....
        /*011c*/ 	.word	0x00000690
        /*0120*/ 	.word	0x000000ff
        /*0124*/ 	.word	0x00000008
        /*0128*/ 	.short	0x0100
        /*012a*/ 	.byte	0x04
	.zero		1


	//   ....[3]....
        /*012c*/ 	.word	0x000006a0
        /*0130*/ 	.word	0x000000ff
        /*0134*/ 	.word	0x00000090
        /*0138*/ 	.short	0x0100
        /*013a*/ 	.byte	0x04
	.zero		1


	//   ....[4]....
        /*013c*/ 	.word	0x000006b0
        /*0140*/ 	.word	0x000000ff
        /*0144*/ 	.word	0x00000010
        /*0148*/ 	.short	0x0100
        /*014a*/ 	.byte	0x04
	.zero		1


	//   ....[5]....
        /*014c*/ 	.word	0x000006c0
        /*0150*/ 	.word	0x000000ff
        /*0154*/ 	.word	0x00000098
        /*0158*/ 	.short	0x0100
        /*015a*/ 	.byte	0x04
	.zero		1


	//   ....[6]....
        /*015c*/ 	.word	0x000006d0
        /*0160*/ 	.word	0x000000ff
        /*0164*/ 	.word	0x00000018
        /*0168*/ 	.short	0x0100
        /*016a*/ 	.byte	0x04
	.zero		1


	//   ....[7]....
        /*016c*/ 	.word	0x000006e0
        /*0170*/ 	.word	0x000000ff
        /*0174*/ 	.word	0x000000a0
        /*0178*/ 	.short	0x0100
        /*017a*/ 	.byte	0x04
	.zero		1


	//   ....[8]....
        /*017c*/ 	.word	0x000006f0
        /*0180*/ 	.word	0x000000ff
        /*0184*/ 	.word	0x00000020
        /*0188*/ 	.short	0x0100
        /*018a*/ 	.byte	0x04
	.zero		1


	//   ....[9]....
        /*018c*/ 	.word	0x00000700
        /*0190*/ 	.word	0x000000ff
        /*0194*/ 	.word	0x000000a8
        /*0198*/ 	.short	0x0100
        /*019a*/ 	.byte	0x04
	.zero		1


	//   ....[10]....
        /*019c*/ 	.word	0x00000710
        /*01a0*/ 	.word	0x000000ff
        /*01a4*/ 	.word	0x00000028
        /*01a8*/ 	.short	0x0100
        /*01aa*/ 	.byte	0x04
	.zero		1


	//   ....[11]....
        /*01ac*/ 	.word	0x00000720
        /*01b0*/ 	.word	0x000000ff
        /*01b4*/ 	.word	0x000000b0
        /*01b8*/ 	.short	0x0100
        /*01ba*/ 	.byte	0x04
	.zero		1


	//   ....[12]....
        /*01bc*/ 	.word	0x00000730
        /*01c0*/ 	.word	0x000000ff
        /*01c4*/ 	.word	0x00000030
        /*01c8*/ 	.short	0x0100
        /*01ca*/ 	.byte	0x04
	.zero		1


	//   ....[13]....
        /*01cc*/ 	.word	0x00000740
        /*01d0*/ 	.word	0x000000ff
        /*01d4*/ 	.word	0x000000b8
        /*01d8*/ 	.short	0x0100
        /*01da*/ 	.byte	0x04
	.zero		1


	//   ....[14]....
        /*01dc*/ 	.word	0x00000750
        /*01e0*/ 	.word	0x000000ff
        /*01e4*/ 	.word	0x00000038
        /*01e8*/ 	.short	0x0100
        /*01ea*/ 	.byte	0x04
	.zero		1


	//   ....[15]....
        /*01ec*/ 	.word	0x00000760
        /*01f0*/ 	.word	0x000000ff
        /*01f4*/ 	.word	0x000000c0
        /*01f8*/ 	.short	0x0100
        /*01fa*/ 	.byte	0x04
	.zero		1


	//   ....[16]....
        /*01fc*/ 	.word	0x00000770
        /*0200*/ 	.word	0x000000ff
        /*0204*/ 	.word	0x00000040
        /*0208*/ 	.short	0x0100
        /*020a*/ 	.byte	0x04
	.zero		1


	//   ....[17]....
        /*020c*/ 	.word	0x00000780
        /*0210*/ 	.word	0x000000ff
        /*0214*/ 	.word	0x000000c8
        /*0218*/ 	.short	0x0100
        /*021a*/ 	.byte	0x04
	.zero		1


	//   ....[18]....
        /*021c*/ 	.word	0x00000790
        /*0220*/ 	.word	0x000000ff
        /*0224*/ 	.word	0x00000048
        /*0228*/ 	.short	0x0100
        /*022a*/ 	.byte	0x04
	.zero		1


	//   ....[19]....
        /*022c*/ 	.word	0x000007a0
        /*0230*/ 	.word	0x000000ff
        /*0234*/ 	.word	0x000000d0
        /*0238*/ 	.short	0x0100
        /*023a*/ 	.byte	0x04
	.zero		1


	//   ....[20]....
        /*023c*/ 	.word	0x000007b0
        /*0240*/ 	.word	0x000000ff
        /*0244*/ 	.word	0x00000050
        /*0248*/ 	.short	0x0100
        /*024a*/ 	.byte	0x04
	.zero		1


	//   ....[21]....
        /*024c*/ 	.word	0x000007c0
        /*0250*/ 	.word	0x000000ff
        /*0254*/ 	.word	0x000000d8
        /*0258*/ 	.short	0x0100
        /*025a*/ 	.byte	0x04
	.zero		1


	//   ....[22]....
        /*025c*/ 	.word	0x000007d0
        /*0260*/ 	.word	0x000000ff
        /*0264*/ 	.word	0x00000058
        /*0268*/ 	.short	0x0100
        /*026a*/ 	.byte	0x04
	.zero		1


	//   ....[23]....
        /*026c*/ 	.word	0x000007e0
        /*0270*/ 	.word	0x000000ff
        /*0274*/ 	.word	0x000000e0
        /*0278*/ 	.short	0x0100
        /*027a*/ 	.byte	0x04
	.zero		1


	//   ....[24]....
        /*027c*/ 	.word	0x000007f0
        /*0280*/ 	.word	0x000000ff
        /*0284*/ 	.word	0x00000060
        /*0288*/ 	.short	0x0100
        /*028a*/ 	.byte	0x04
	.zero		1


	//   ....[25]....
        /*028c*/ 	.word	0x00000800
        /*0290*/ 	.word	0x000000ff
        /*0294*/ 	.word	0x000000e8
        /*0298*/ 	.short	0x0100
        /*029a*/ 	.byte	0x04
	.zero		1


	//   ....[26]....
        /*029c*/ 	.word	0x00000810
        /*02a0*/ 	.word	0x000000ff
        /*02a4*/ 	.word	0x00000068
        /*02a8*/ 	.short	0x0100
        /*02aa*/ 	.byte	0x04
	.zero		1


	//   ....[27]....
        /*02ac*/ 	.word	0x00000820
        /*02b0*/ 	.word	0x000000ff
        /*02b4*/ 	.word	0x000000f0
        /*02b8*/ 	.short	0x0100
        /*02ba*/ 	.byte	0x04
	.zero		1


	//   ....[28]....
        /*02bc*/ 	.word	0x00000830
        /*02c0*/ 	.word	0x000000ff
        /*02c4*/ 	.word	0x00000070
        /*02c8*/ 	.short	0x0100
        /*02ca*/ 	.byte	0x04
	.zero		1


	//   ....[29]....
        /*02cc*/ 	.word	0x00000840
        /*02d0*/ 	.word	0x000000ff
        /*02d4*/ 	.word	0x000000f8
        /*02d8*/ 	.short	0x0100
        /*02da*/ 	.byte	0x04
	.zero		1


	//   ....[30]....
        /*02dc*/ 	.word	0x00000850
        /*02e0*/ 	.word	0x000000ff
        /*02e4*/ 	.word	0x00000078
        /*02e8*/ 	.short	0x0100
        /*02ea*/ 	.byte	0x04
	.zero		1


	//   ....[31]....
        /*02ec*/ 	.word	0x00000860
        /*02f0*/ 	.word	0x000000ff
        /*02f4*/ 	.word	0x00000100
        /*02f8*/ 	.short	0x0100
        /*02fa*/ 	.byte	0x04
	.zero		1


	//   ....[32]....
        /*02fc*/ 	.word	0x00000870
        /*0300*/ 	.word	0x000000ff
        /*0304*/ 	.word	0x00000080
        /*0308*/ 	.short	0x0100
        /*030a*/ 	.byte	0x04
	.zero		1


	//   ....[33]....
        /*030c*/ 	.word	0x00000880
        /*0310*/ 	.word	0x000000ff
        /*0314*/ 	.word	0x00000108
        /*0318*/ 	.short	0x0100
        /*031a*/ 	.byte	0x04
	.zero		1


	//   ....[34]....
        /*031c*/ 	.word	0x000009c0
        /*0320*/ 	.word	0x000000ff
        /*0324*/ 	.word	0x00000110
        /*0328*/ 	.short	0x0100
        /*032a*/ 	.byte	0x04
	.zero		1


	//   ....[35]....
        /*032c*/ 	.word	0x000009d0
        /*0330*/ 	.word	0x000000ff
        /*0334*/ 	.word	0x00000128
        /*0338*/ 	.short	0x0100
        /*033a*/ 	.byte	0x04
	.zero		1


	//   ....[36]....
        /*033c*/ 	.word	0x000009e0
        /*0340*/ 	.word	0x000000ff
        /*0344*/ 	.word	0x00000118
        /*0348*/ 	.short	0x0100
        /*034a*/ 	.byte	0x04
	.zero		1


	//   ....[37]....
        /*034c*/ 	.word	0x000009f0
        /*0350*/ 	.word	0x000000ff
        /*0354*/ 	.word	0x00000130
        /*0358*/ 	.short	0x0100
        /*035a*/ 	.byte	0x04
	.zero		1


	//   ....[38]....
        /*035c*/ 	.word	0x00000a00
        /*0360*/ 	.word	0x000000ff
        /*0364*/ 	.word	0x00000120
        /*0368*/ 	.short	0x0100
        /*036a*/ 	.byte	0x04
	.zero		1


	//   ....[39]....
        /*036c*/ 	.word	0x00000a10
        /*0370*/ 	.word	0x000000ff
        /*0374*/ 	.word	0x00000138
        /*0378*/ 	.short	0x0100
        /*037a*/ 	.byte	0x04
	.zero		1


	//   ....[40]....
        /*037c*/ 	.word	0x00000b00
        /*0380*/ 	.word	0x000000ff
        /*0384*/ 	.word	0x00000140
        /*0388*/ 	.short	0x0100
        /*038a*/ 	.byte	0x04
	.zero		1


	//   ....[41]....
        /*038c*/ 	.word	0x00000b10
        /*0390*/ 	.word	0x000000ff
        /*0394*/ 	.word	0x00000148
        /*0398*/ 	.short	0x0100
        /*039a*/ 	.byte	0x04
	.zero		1


	//   ....[42]....
        /*039c*/ 	.word	0x00000c50
        /*03a0*/ 	.word	0x000000ff
        /*03a4*/ 	.word	0x00000150
        /*03a8*/ 	.short	0x0100
        /*03aa*/ 	.byte	0x06
	.zero		1


	//   ....[43]....
        /*03ac*/ 	.word	0x00000c60
        /*03b0*/ 	.word	0x000000ff
        /*03b4*/ 	.word	0x00000158
        /*03b8*/ 	.short	0x0100
        /*03ba*/ 	.byte	0x06
	.zero		1


	//   ....[44]....
        /*03bc*/ 	.word	0x00000da0
        /*03c0*/ 	.word	0x000000ff
        /*03c4*/ 	.word	0x00000160
        /*03c8*/ 	.short	0x0100
        /*03ca*/ 	.byte	0x04
	.zero		1


	//   ....[45]....
        /*03cc*/ 	.word	0x00000db0
        /*03d0*/ 	.word	0x000000ff
        /*03d4*/ 	.word	0x00000170
        /*03d8*/ 	.short	0x0100
        /*03da*/ 	.byte	0x04
	.zero		1


	//   ....[46]....
        /*03dc*/ 	.word	0x00000dc0
        /*03e0*/ 	.word	0x000000ff
        /*03e4*/ 	.word	0x00000168
        /*03e8*/ 	.short	0x0100
        /*03ea*/ 	.byte	0x04
	.zero		1


	//   ....[47]....
        /*03ec*/ 	.word	0x00000dd0
        /*03f0*/ 	.word	0x000000ff
        /*03f4*/ 	.word	0x00000178
        /*03f8*/ 	.short	0x0100
        /*03fa*/ 	.byte	0x04
	.zero		1


	//   ....[48]....
        /*03fc*/ 	.word	0x00000ed0
        /*0400*/ 	.word	0x000000ff
        /*0404*/ 	.word	0x00000180
        /*0408*/ 	.short	0x0100
        /*040a*/ 	.byte	0x06
	.zero		1


	//   ....[49]....
        /*040c*/ 	.word	0x00001a10
        /*0410*/ 	.word	0x000000ff
        /*0414*/ 	.word	0x00000088
        /*0418*/ 	.short	0x010a
        /*041a*/ 	.byte	0x04
	.zero		1


	//   ....[50]....
        /*041c*/ 	.word	0x00001c90
        /*0420*/ 	.word	0x000000ff
        /*0424*/ 	.word	0x00000088
        /*0428*/ 	.short	0x010a
        /*042a*/ 	.byte	0x09
	.zero		1


	//   ....[51]....
        /*042c*/ 	.word	0x00001e40
        /*0430*/ 	.word	0x000000ff
        /*0434*/ 	.word	0x00000088
        /*0438*/ 	.short	0x010a
        /*043a*/ 	.byte	0x07
	.zero		1


	//   ....[52]....
        /*043c*/ 	.word	0x00002010
        /*0440*/ 	.word	0x000000ff
        /*0444*/ 	.word	0x00000148
        /*0448*/ 	.short	0x0101
        /*044a*/ 	.byte	0x19
	.zero		1


	//   ....[53]....
        /*044c*/ 	.word	0x00002040
        /*0450*/ 	.word	0x000000ff
        /*0454*/ 	.word	0x00000088
        /*0458*/ 	.short	0x010a
        /*045a*/ 	.byte	0x04
	.zero		1


	//   ....[54]....
        /*045c*/ 	.word	0x00002260
        /*0460*/ 	.word	0x000000ff
        /*0464*/ 	.word	0x00000088
        /*0468*/ 	.short	0x010a
        /*046a*/ 	.byte	0x09
	.zero		1


	//   ....[55]....
        /*046c*/ 	.word	0x00002410
        /*0470*/ 	.word	0x000000ff
        /*0474*/ 	.word	0x00000088
        /*0478*/ 	.short	0x010a
        /*047a*/ 	.byte	0x07
	.zero		1


	//   ....[56]....
        /*047c*/ 	.word	0x000025f0
        /*0480*/ 	.word	0x000000ff
        /*0484*/ 	.word	0x00000150
        /*0488*/ 	.short	0x010a
        /*048a*/ 	.byte	0x19
	.zero		1


	//   ....[57]....
        /*048c*/ 	.word	0x000026b0
        /*0490*/ 	.word	0x000000ff
        /*0494*/ 	.word	0x00000000
        /*0498*/ 	.short	0x0101
        /*049a*/ 	.byte	0x04
	.zero		1


	//   ....[58]....
        /*049c*/ 	.word	0x00002cb0
        /*04a0*/ 	.word	0x000000ff
        /*04a4*/ 	.word	0x00000000
        /*04a8*/ 	.short	0x010a
        /*04aa*/ 	.byte	0x04
	.zero		1


	//   ....[59]....
        /*04ac*/ 	.word	0x00002d50
        /*04b0*/ 	.word	0x000000ff
        /*04b4*/ 	.word	0x00000000
        /*04b8*/ 	.short	0x010a
        /*04ba*/ 	.byte	0x05
	.zero		1


	//   ....[60]....
        /*04bc*/ 	.word	0x00002df0
        /*04c0*/ 	.word	0x000000ff
        /*04c4*/ 	.word	0x00000000
        /*04c8*/ 	.short	0x010a
        /*04ca*/ 	.byte	0x05
	.zero		1


	//   ....[61]....
        /*04cc*/ 	.word	0x00002e90
        /*04d0*/ 	.word	0x000000ff
        /*04d4*/ 	.word	0x00000000
        /*04d8*/ 	.short	0x010a
        /*04da*/ 	.byte	0x05
	.zero		1


	//   ....[62]....
        /*04dc*/ 	.word	0x00002f30
        /*04e0*/ 	.word	0x000000ff
        /*04e4*/ 	.word	0x00000000
        /*04e8*/ 	.short	0x010a
        /*04ea*/ 	.byte	0x05
	.zero		1


	//   ....[63]....
        /*04ec*/ 	.word	0x00002fd0
        /*04f0*/ 	.word	0x000000ff
        /*04f4*/ 	.word	0x00000000
        /*04f8*/ 	.short	0x010a
        /*04fa*/ 	.byte	0x05
	.zero		1


	//   ....[64]....
        /*04fc*/ 	.word	0x00003070
        /*0500*/ 	.word	0x000000ff
        /*0504*/ 	.word	0x00000000
        /*0508*/ 	.short	0x010a
        /*050a*/ 	.byte	0x05
	.zero		1


	//   ....[65]....
        /*050c*/ 	.word	0x00003110
        /*0510*/ 	.word	0x000000ff
        /*0514*/ 	.word	0x00000000
        /*0518*/ 	.short	0x010a
        /*051a*/ 	.byte	0x05
	.zero		1


	//   ....[66]....
        /*051c*/ 	.word	0x000031b0
        /*0520*/ 	.word	0x000000ff
        /*0524*/ 	.word	0x00000000
        /*0528*/ 	.short	0x010a
        /*052a*/ 	.byte	0x05
	.zero		1


	//   ....[67]....
        /*052c*/ 	.word	0x00003250
        /*0530*/ 	.word	0x000000ff
        /*0534*/ 	.word	0x00000000
        /*0538*/ 	.short	0x010a
        /*053a*/ 	.byte	0x05
	.zero		1


	//   ....[68]....
        /*053c*/ 	.word	0x000032f0
        /*0540*/ 	.word	0x000000ff
        /*0544*/ 	.word	0x00000000
        /*0548*/ 	.short	0x010a
        /*054a*/ 	.byte	0x05
	.zero		1


	//   ....[69]....
        /*054c*/ 	.word	0x00003390
        /*0550*/ 	.word	0x000000ff
        /*0554*/ 	.word	0x00000000
        /*0558*/ 	.short	0x010a
        /*055a*/ 	.byte	0x05
	.zero		1


	//   ....[70]....
        /*055c*/ 	.word	0x00003430
        /*0560*/ 	.word	0x000000ff
        /*0564*/ 	.word	0x00000000
        /*0568*/ 	.short	0x010a
        /*056a*/ 	.byte	0x05
	.zero		1


	//   ....[71]....
        /*056c*/ 	.word	0x000034d0
        /*0570*/ 	.word	0x000000ff
        /*0574*/ 	.word	0x00000000
        /*0578*/ 	.short	0x010a
        /*057a*/ 	.byte	0x05
	.zero		1


	//   ....[72]....
        /*057c*/ 	.word	0x00003570
        /*0580*/ 	.word	0x000000ff
        /*0584*/ 	.word	0x00000000
        /*0588*/ 	.short	0x010a
        /*058a*/ 	.byte	0x05
	.zero		1


	//   ....[73]....
        /*058c*/ 	.word	0x00003610
        /*0590*/ 	.word	0x000000ff
        /*0594*/ 	.word	0x00000000
        /*0598*/ 	.short	0x010a
        /*059a*/ 	.byte	0x05
	.zero		1


	//   ....[74]....
        /*059c*/ 	.word	0x000036c0
        /*05a0*/ 	.word	0x00000000
        /*05a4*/ 	.word	0x00000000
        /*05a8*/ 	.short	0x010a
        /*05aa*/ 	.byte	0xff
	.zero		1


	//   ....[75]....
        /*05ac*/ 	.word	0x00003810
        /*05b0*/ 	.word	0x000000ff
        /*05b4*/ 	.word	0x00000158
        /*05b8*/ 	.short	0x010a
        /*05ba*/ 	.byte	0x04
	.zero		1


	//   ....[76]....
        /*05bc*/ 	.word	0x000038b0
        /*05c0*/ 	.word	0x000000ff
        /*05c4*/ 	.word	0x00000150
        /*05c8*/ 	.short	0x010a
        /*05ca*/ 	.byte	0x04
	.zero		1


	//   ....[77]....
        /*05cc*/ 	.word	0x00003950
        /*05d0*/ 	.word	0x000000ff
        /*05d4*/ 	.word	0x00000000
        /*05d8*/ 	.short	0x0101
        /*05da*/ 	.byte	0x05
	.zero		1


	//   ....[78]....
        /*05dc*/ 	.word	0x00003990
        /*05e0*/ 	.word	0x000000ff
        /*05e4*/ 	.word	0x00000158
        /*05e8*/ 	.short	0x0106
        /*05ea*/ 	.byte	0x04
	.zero		1


	//   ....[79]....
        /*05ec*/ 	.word	0x000039d0
        /*05f0*/ 	.word	0x00000000
        /*05f4*/ 	.word	0x00000158
        /*05f8*/ 	.short	0x010a
        /*05fa*/ 	.byte	0xff
	.zero		1


	//   ....[80]....
        /*05fc*/ 	.word	0x00003c20
        /*0600*/ 	.word	0x000000ff
        /*0604*/ 	.word	0x00000008
        /*0608*/ 	.short	0x010a
        /*060a*/ 	.byte	0x05
	.zero		1


	//   ....[81]....
        /*060c*/ 	.word	0x00003c40
        /*0610*/ 	.word	0x000000ff
        /*0614*/ 	.word	0x00000008
        /*0618*/ 	.short	0x010a
        /*061a*/ 	.byte	0x05
	.zero		1


	//   ....[82]....
        /*061c*/ 	.word	0x00003dd0
        /*0620*/ 	.word	0x000000ff
        /*0624*/ 	.word	0x00000008
        /*0628*/ 	.short	0x010a
        /*062a*/ 	.byte	0x05
	.zero		1


	//   ....[83]....
        /*062c*/ 	.word	0x00003df0
        /*0630*/ 	.word	0x000000ff
        /*0634*/ 	.word	0x00000008
        /*0638*/ 	.short	0x010a
        /*063a*/ 	.byte	0x05
	.zero		1


	//   ....[84]....
        /*063c*/ 	.word	0x00003eb0
        /*0640*/ 	.word	0x000000ff
        /*0644*/ 	.word	0x00000000
        /*0648*/ 	.short	0x0101
        /*064a*/ 	.byte	0x04
	.zero		1


	//   ....[85]....
        /*064c*/ 	.word	0x00004240
        /*0650*/ 	.word	0x000000ff
        /*0654*/ 	.word	0x00000150
        /*0658*/ 	.short	0x010a
        /*065a*/ 	.byte	0x14
	.zero		1


	//   ....[86]....
        /*065c*/ 	.word	0x000042e0
        /*0660*/ 	.word	0x000000ff
        /*0664*/ 	.word	0x00000000
        /*0668*/ 	.short	0x0101
        /*066a*/ 	.byte	0x22
	.zero		1


	//   ....[87]....
        /*066c*/ 	.word	0x00004320
        /*0670*/ 	.word	0x000000ff
        /*0674*/ 	.word	0x00000170
        /*0678*/ 	.short	0x010a
        /*067a*/ 	.byte	0x19
	.zero		1


	//   ....[88]....
        /*067c*/ 	.word	0x000043c0
        /*0680*/ 	.word	0x000000ff
        /*0684*/ 	.word	0x00000000
        /*0688*/ 	.short	0x010a
        /*068a*/ 	.byte	0x04
	.zero		1


	//   ....[89]....
        /*068c*/ 	.word	0x00004410
        /*0690*/ 	.word	0x000000ff
        /*0694*/ 	.word	0x00000000
        /*0698*/ 	.short	0x010a
        /*069a*/ 	.byte	0x12
	.zero		1


	//   ....[90]....
        /*069c*/ 	.word	0x00004560
        /*06a0*/ 	.word	0x000000ff
        /*06a4*/ 	.word	0x00000000
        /*06a8*/ 	.short	0x010a
        /*06aa*/ 	.byte	0x05
	.zero		1


	//   ....[91]....
        /*06ac*/ 	.word	0x00004890
        /*06b0*/ 	.word	0x000000ff
        /*06b4*/ 	.word	0x00000000
        /*06b8*/ 	.short	0x010a
        /*06ba*/ 	.byte	0x04
	.zero		1


	//   ....[92]....
        /*06bc*/ 	.word	0x00004930
        /*06c0*/ 	.word	0x00000000
        /*06c4*/ 	.word	0x00000000
        /*06c8*/ 	.short	0x010a
        /*06ca*/ 	.byte	0xff
	.zero		1


	//   ....[93]....
        /*06cc*/ 	.word	0x00004970
        /*06d0*/ 	.word	0x00000000
        /*06d4*/ 	.word	0x00000000
        /*06d8*/ 	.short	0x010a
        /*06da*/ 	.byte	0xff
	.zero		1


	//   ....[94]....
        /*06dc*/ 	.word	0x000049e0
        /*06e0*/ 	.word	0x000000ff
        /*06e4*/ 	.word	0x00000000
        /*06e8*/ 	.short	0x0101
        /*06ea*/ 	.byte	0x04
	.zero		1


	//   ....[95]....
        /*06ec*/ 	.word	0x00004a20
        /*06f0*/ 	.word	0x000000ff
        /*06f4*/ 	.word	0x00000180
        /*06f8*/ 	.short	0x010a
        /*06fa*/ 	.byte	0x14
	.zero		1


	//   ....[96]....
        /*06fc*/ 	.word	0x00004a80
        /*0700*/ 	.word	0x000000ff
        /*0704*/ 	.word	0x00000000
        /*0708*/ 	.short	0x0101
        /*070a*/ 	.byte	0x04
	.zero		1


	//   ....[97]....
        /*070c*/ 	.word	0x00004f60
        /*0710*/ 	.word	0x000000ff
        /*0714*/ 	.word	0x00000150
        /*0718*/ 	.short	0x010a
        /*071a*/ 	.byte	0x1f
	.zero		1


	//   ....[98]....
        /*071c*/ 	.word	0x00005000
        /*0720*/ 	.word	0x000000ff
        /*0724*/ 	.word	0x00000000
        /*0728*/ 	.short	0x0101
        /*072a*/ 	.byte	0x2d
	.zero		1


	//   ....[99]....
        /*072c*/ 	.word	0x00005540
        /*0730*/ 	.word	0x000000ff
        /*0734*/ 	.word	0x00000148
        /*0738*/ 	.short	0x010a
        /*073a*/ 	.byte	0x1f
	.zero		1


	//   ....[100]....
        /*073c*/ 	.word	0x00005730
        /*0740*/ 	.word	0x000000ff
        /*0744*/ 	.word	0x00000128
        /*0748*/ 	.short	0x010a
        /*074a*/ 	.byte	0x07
	.zero		1


	//   ....[101]....
        /*074c*/ 	.word	0x00005a50
        /*0750*/ 	.word	0x000000ff
        /*0754*/ 	.word	0x00000110
        /*0758*/ 	.short	0x010b
        /*075a*/ 	.byte	0x07
	.zero		1


	//   ....[102]....
        /*075c*/ 	.word	0x00005a80
        /*0760*/ 	.word	0x000000ff
        /*0764*/ 	.word	0x00000000
        /*0768*/ 	.short	0x0101
        /*076a*/ 	.byte	0x04
	.zero		1


	//   ....[103]....
        /*076c*/ 	.word	0x00005a90
        /*0770*/ 	.word	0x000000ff
        /*0774*/ 	.word	0x00000128
        /*0778*/ 	.short	0x010a
        /*077a*/ 	.byte	0x05
	.zero		1


	//   ....[104]....
        /*077c*/ 	.word	0x00005d40
        /*0780*/ 	.word	0x000000ff
        /*0784*/ 	.word	0x00000110
        /*0788*/ 	.short	0x010b
        /*078a*/ 	.byte	0x05
	.zero		1


	//   ....[105]....
        /*078c*/ 	.word	0x00005d50
        /*0790*/ 	.word	0x000000ff
        /*0794*/ 	.word	0x00000000
        /*0798*/ 	.short	0x0101
        /*079a*/ 	.byte	0x04
	.zero		1


	//   ....[106]....
        /*079c*/ 	.word	0x00005db0
        /*07a0*/ 	.word	0x000000ff
        /*07a4*/ 	.word	0x00000000
        /*07a8*/ 	.short	0x010a
        /*07aa*/ 	.byte	0x04
	.zero		1


	//   ....[107]....
        /*07ac*/ 	.word	0x00005e40
        /*07b0*/ 	.word	0x000000ff
        /*07b4*/ 	.word	0x00000000
        /*07b8*/ 	.short	0x010a
        /*07ba*/ 	.byte	0x05
	.zero		1


	//   ....[108]....
        /*07bc*/ 	.word	0x00005ee0
        /*07c0*/ 	.word	0x00000000
        /*07c4*/ 	.word	0x00000000
        /*07c8*/ 	.short	0x010a
        /*07ca*/ 	.byte	0xff
	.zero		1


	//   ....[109]....
        /*07cc*/ 	.word	0x00006240
        /*07d0*/ 	.word	0x000000ff
        /*07d4*/ 	.word	0x00000150
        /*07d8*/ 	.short	0x010a
        /*07da*/ 	.byte	0x2d
	.zero		1


	//   ....[110]....
        /*07dc*/ 	.word	0x00006310
        /*07e0*/ 	.word	0x000000ff
        /*07e4*/ 	.word	0x00000000
        /*07e8*/ 	.short	0x0101
        /*07ea*/ 	.byte	0x04
	.zero		1


	//   ....[111]....
        /*07ec*/ 	.word	0x00006f50
        /*07f0*/ 	.word	0x00000000
        /*07f4*/ 	.word	0x00000110
        /*07f8*/ 	.short	0x010a
        /*07fa*/ 	.byte	0xff
	.zero		1


	//   ....[112]....
        /*07fc*/ 	.word	0x000070a0
        /*0800*/ 	.word	0x0000003b
        /*0804*/ 	.word	0x00000160
        /*0808*/ 	.short	0x010a
        /*080a*/ 	.byte	0xff
	.zero		1


	//   ....[113]....
        /*080c*/ 	.word	0x000071b0
        /*0810*/ 	.word	0x00000000
        /*0814*/ 	.word	0x00000110
        /*0818*/ 	.short	0x010a
        /*081a*/ 	.byte	0xff
	.zero		1


	//   ....[114]....
        /*081c*/ 	.word	0x000072c0
        /*0820*/ 	.word	0x0000003b
        /*0824*/ 	.word	0x00000160
        /*0828*/ 	.short	0x010a
        /*082a*/ 	.byte	0xff
	.zero		1


	//   ....[115]....
        /*082c*/ 	.word	0x00007b10
        /*0830*/ 	.word	0x00000000
        /*0834*/ 	.word	0x00000000
        /*0838*/ 	.short	0x0101
        /*083a*/ 	.byte	0xff
	.zero		1


	//   ....[116]....
        /*083c*/ 	.word	0x00007b20
        /*0840*/ 	.word	0x00000003
        /*0844*/ 	.word	0x00000110
        /*0848*/ 	.short	0x010a
        /*084a*/ 	.byte	0xff
	.zero		1


	//   ....[117]....
        /*084c*/ 	.word	0x00007be0
        /*0850*/ 	.word	0x00000003
        /*0854*/ 	.word	0x00000110
        /*0858*/ 	.short	0x010a
        /*085a*/ 	.byte	0xff
	.zero		1


	//   ....[118]....
        /*085c*/ 	.word	0x00007f40
        /*0860*/ 	.word	0x0000003b
        /*0864*/ 	.word	0x00000000
        /*0868*/ 	.short	0x0101
        /*086a*/ 	.byte	0xff
	.zero		1


	//   ....[119]....
        /*086c*/ 	.word	0x00008520
        /*0870*/ 	.word	0x00000000
        /*0874*/ 	.word	0x00000000
        /*0878*/ 	.short	0x0101
        /*087a*/ 	.byte	0xff
	.zero		1


	//   ....[120]....
        /*087c*/ 	.word	0x000087a0
        /*0880*/ 	.word	0x000000ff
        /*0884*/ 	.word	0x00000000
        /*0888*/ 	.short	0x0101
        /*088a*/ 	.byte	0x04
	.zero		1


	//   ....[121]....
        /*088c*/ 	.word	0x000087d0
        /*0890*/ 	.word	0x00000000
        /*0894*/ 	.word	0x00000088
        /*0898*/ 	.short	0x010a
        /*089a*/ 	.byte	0xff
	.zero		1


	//   ....[122]....
        /*089c*/ 	.word	0x00008830
        /*08a0*/ 	.word	0x00000000
        /*08a4*/ 	.word	0x00000088
        /*08a8*/ 	.short	0x010a
        /*08aa*/ 	.byte	0xff
	.zero		1


	//   ....[123]....
        /*08ac*/ 	.word	0x00008890
        /*08b0*/ 	.word	0x00000000
        /*08b4*/ 	.word	0x00000150
        /*08b8*/ 	.short	0x010a
        /*08ba*/ 	.byte	0xff
	.zero		1


	//   ....[124]....
        /*08bc*/ 	.word	0x000088f0
        /*08c0*/ 	.word	0x00000000
        /*08c4*/ 	.word	0x00000000
        /*08c8*/ 	.short	0x010a
        /*08ca*/ 	.byte	0xff
	.zero		1


	//   ....[125]....
        /*08cc*/ 	.word	0x00008950
        /*08d0*/ 	.word	0x00000000
        /*08d4*/ 	.word	0x00000000
        /*08d8*/ 	.short	0x010a
        /*08da*/ 	.byte	0xff
	.zero		1


	//   ....[126]....
        /*08dc*/ 	.word	0x000089b0
        /*08e0*/ 	.word	0x00000000
        /*08e4*/ 	.word	0x00000000
        /*08e8*/ 	.short	0x010a
        /*08ea*/ 	.byte	0xff
	.zero		1


	//   ....[127]....
        /*08ec*/ 	.word	0x00008a10
        /*08f0*/ 	.word	0x00000000
        /*08f4*/ 	.word	0x00000000
        /*08f8*/ 	.short	0x010a
        /*08fa*/ 	.byte	0xff
	.zero		1


	//   ....[128]....
        /*08fc*/ 	.word	0x00008a70
        /*0900*/ 	.word	0x00000000
        /*0904*/ 	.word	0x00000000
        /*0908*/ 	.short	0x010a
        /*090a*/ 	.byte	0xff
	.zero		1


	//   ....[129]....
        /*090c*/ 	.word	0x00008ad0
        /*0910*/ 	.word	0x00000000
        /*0914*/ 	.word	0x00000000
        /*0918*/ 	.short	0x010a
        /*091a*/ 	.byte	0xff
	.zero		1


	//   ....[130]....
        /*091c*/ 	.word	0x00008b30
        /*0920*/ 	.word	0x00000000
        /*0924*/ 	.word	0x00000000
        /*0928*/ 	.short	0x010a
        /*092a*/ 	.byte	0xff
	.zero		1


	//   ....[131]....
        /*092c*/ 	.word	0x00008b90
        /*0930*/ 	.word	0x00000000
        /*0934*/ 	.word	0x00000000
        /*0938*/ 	.short	0x010a
        /*093a*/ 	.byte	0xff
	.zero		1


	//   ....[132]....
        /*093c*/ 	.word	0x00008bf0
        /*0940*/ 	.word	0x00000000
        /*0944*/ 	.word	0x00000000
        /*0948*/ 	.short	0x010a
        /*094a*/ 	.byte	0xff
	.zero		1


	//   ....[133]....
        /*094c*/ 	.word	0x00008c50
        /*0950*/ 	.word	0x00000000
        /*0954*/ 	.word	0x00000000
        /*0958*/ 	.short	0x010a
        /*095a*/ 	.byte	0xff
	.zero		1


	//   ....[134]....
        /*095c*/ 	.word	0x00008cb0
        /*0960*/ 	.word	0x00000000
        /*0964*/ 	.word	0x00000000
        /*0968*/ 	.short	0x010a
        /*096a*/ 	.byte	0xff
	.zero		1


	//   ....[135]....
        /*096c*/ 	.word	0x00008d10
        /*0970*/ 	.word	0x00000000
        /*0974*/ 	.word	0x00000000
        /*0978*/ 	.short	0x010a
        /*097a*/ 	.byte	0xff
	.zero		1


	//   ....[136]....
        /*097c*/ 	.word	0x00008d70
        /*0980*/ 	.word	0x00000000
        /*0984*/ 	.word	0x00000000
        /*0988*/ 	.short	0x010a
        /*098a*/ 	.byte	0xff
	.zero		1


	//   ....[137]....
        /*098c*/ 	.word	0x00008dd0
        /*0990*/ 	.word	0x00000000
        /*0994*/ 	.word	0x00000000
        /*0998*/ 	.short	0x010a
        /*099a*/ 	.byte	0xff
	.zero		1


	//   ....[138]....
        /*099c*/ 	.word	0x00008e30
        /*09a0*/ 	.word	0x00000000
        /*09a4*/ 	.word	0x00000000
        /*09a8*/ 	.short	0x010a
        /*09aa*/ 	.byte	0xff
	.zero		1


	//   ....[139]....
        /*09ac*/ 	.word	0x00008e90
        /*09b0*/ 	.word	0x00000000
        /*09b4*/ 	.word	0x00000000
        /*09b8*/ 	.short	0x010a
        /*09ba*/ 	.byte	0xff
	.zero		1


	//   ....[140]....
        /*09bc*/ 	.word	0x00008ef0
        /*09c0*/ 	.word	0x00000004
        /*09c4*/ 	.word	0x00000158
        /*09c8*/ 	.short	0x010a
        /*09ca*/ 	.byte	0xff
	.zero		1


	//   ....[141]....
        /*09cc*/ 	.word	0x00008f50
        /*09d0*/ 	.word	0x00000004
        /*09d4*/ 	.word	0x00000150
        /*09d8*/ 	.short	0x010a
        /*09da*/ 	.byte	0xff
	.zero		1


	//   ....[142]....
        /*09dc*/ 	.word	0x00008fb0
        /*09e0*/ 	.word	0x00000005
        /*09e4*/ 	.word	0x00000008
        /*09e8*/ 	.short	0x010a
        /*09ea*/ 	.byte	0xff
	.zero		1


	//   ....[143]....
        /*09ec*/ 	.word	0x00009090
        /*09f0*/ 	.word	0x00000003
        /*09f4*/ 	.word	0x00000008
        /*09f8*/ 	.short	0x010a
        /*09fa*/ 	.byte	0xff
	.zero		1


	//   ....[144]....
        /*09fc*/ 	.word	0x000090f0
        /*0a00*/ 	.word	0x00000004
        /*0a04*/ 	.word	0x00000150
        /*0a08*/ 	.short	0x010a
        /*0a0a*/ 	.byte	0xff
	.zero		1


	//   ....[145]....
        /*0a0c*/ 	.word	0x00009150
        /*0a10*/ 	.word	0x00000004
        /*0a14*/ 	.word	0x00000170
        /*0a18*/ 	.short	0x010a
        /*0a1a*/ 	.byte	0xff
	.zero		1


	//   ....[146]....
        /*0a1c*/ 	.word	0x000091b0
        /*0a20*/ 	.word	0x00000004
        /*0a24*/ 	.word	0x00000000
        /*0a28*/ 	.short	0x010a
        /*0a2a*/ 	.byte	0xff
	.zero		1


	//   ....[147]....
        /*0a2c*/ 	.word	0x00009210
        /*0a30*/ 	.word	0x00000000
        /*0a34*/ 	.word	0x00000000
        /*0a38*/ 	.short	0x010a
        /*0a3a*/ 	.byte	0xff
	.zero		1


	//   ....[148]....
        /*0a3c*/ 	.word	0x00009270
        /*0a40*/ 	.word	0x00000000
        /*0a44*/ 	.word	0x00000180
        /*0a48*/ 	.short	0x010a
        /*0a4a*/ 	.byte	0xff
	.zero		1


	//   ....[149]....
        /*0a4c*/ 	.word	0x000092d0
        /*0a50*/ 	.word	0x00000000
        /*0a54*/ 	.word	0x00000150
        /*0a58*/ 	.short	0x010a
        /*0a5a*/ 	.byte	0xff
	.zero		1


	//   ....[150]....
        /*0a5c*/ 	.word	0x00009330
        /*0a60*/ 	.word	0x00000000
        /*0a64*/ 	.word	0x00000148
        /*0a68*/ 	.short	0x010a
        /*0a6a*/ 	.byte	0xff
	.zero		1


	//   ....[151]....
        /*0a6c*/ 	.word	0x00009390
        /*0a70*/ 	.word	0x00000000
        /*0a74*/ 	.word	0x00000128
        /*0a78*/ 	.short	0x010a
        /*0a7a*/ 	.byte	0xff
	.zero		1


	//   ....[152]....
        /*0a7c*/ 	.word	0x000093f0
        /*0a80*/ 	.word	0x00000000
        /*0a84*/ 	.word	0x00000128
        /*0a88*/ 	.short	0x010a
        /*0a8a*/ 	.byte	0xff
	.zero		1


	//   ....[153]....
        /*0a8c*/ 	.word	0x00009450
        /*0a90*/ 	.word	0x00000000
        /*0a94*/ 	.word	0x00000000
        /*0a98*/ 	.short	0x010a
        /*0a9a*/ 	.byte	0xff
	.zero		1


	//   ....[154]....
        /*0a9c*/ 	.word	0x000094b0
        /*0aa0*/ 	.word	0x00000000
        /*0aa4*/ 	.word	0x00000000
        /*0aa8*/ 	.short	0x010a
        /*0aaa*/ 	.byte	0xff
	.zero		1


	//   ....[155]....
        /*0aac*/ 	.word	0x00009510
        /*0ab0*/ 	.word	0x00000000
        /*0ab4*/ 	.word	0x00000150
        /*0ab8*/ 	.short	0x010a
        /*0aba*/ 	.byte	0xff
	.zero		1


	//   ....[156]....
        /*0abc*/ 	.word	0x00009560
        /*0ac0*/ 	.word	0x00000000
        /*0ac4*/ 	.word	0x00000110
        /*0ac8*/ 	.short	0x010a
        /*0aca*/ 	.byte	0xff
	.zero		1


	//   ....[157]....
        /*0acc*/ 	.word	0x000095b0
        /*0ad0*/ 	.word	0x0000003b
        /*0ad4*/ 	.word	0x00000160
        /*0ad8*/ 	.short	0x010a
        /*0ada*/ 	.byte	0xff
	.zero		1


	//   ....[158]....
        /*0adc*/ 	.word	0x00009600
        /*0ae0*/ 	.word	0x00000003
        /*0ae4*/ 	.word	0x00000110
        /*0ae8*/ 	.short	0x010a
        /*0aea*/ 	.byte	0xff
	.zero		1


	//----- nvinfo : EIATTR_NUM_MBARRIERS
	.align		4
.L_47:
        /*0aec*/ 	.byte	0x03, 0x38
        /*0aee*/ 	.short	0x0031


	//----- nvinfo : EIATTR_EXIT_INSTR_OFFSETS
	.align		4
        /*0af0*/ 	.byte	0x04, 0x1c
        /*0af2*/ 	.short	(.L_49 - .L_48)


	//   ....[0]....
.L_48:
        /*0af4*/ 	.word	0x000036f0


	//   ....[1]....
        /*0af8*/ 	.word	0x000039a0


	//   ....[2]....
        /*0afc*/ 	.word	0x00003a00


	//   ....[3]....
        /*0b00*/ 	.word	0x00004cb0


	//   ....[4]....
        /*0b04*/ 	.word	0x00005f10


	//   ....[5]....
        /*0b08*/ 	.word	0x00005f50


	//   ....[6]....
        /*0b0c*/ 	.word	0x00008680


	//   ....[7]....
        /*0b10*/ 	.word	0x00008700


	//   ....[8]....
        /*0b14*/ 	.word	0x00008730


	//   ....[9]....
        /*0b18*/ 	.word	0x000087b0


	//----- nvinfo : EIATTR_MAX_THREADS
	.align		4
.L_49:
        /*0b1c*/ 	.byte	0x04, 0x05
        /*0b1e*/ 	.short	(.L_51 - .L_50)
.L_50:
        /*0b20*/ 	.word	0x00000100
        /*0b24*/ 	.word	0x00000001
        /*0b28*/ 	.word	0x00000001


	//----- nvinfo : EIATTR_CRS_STACK_SIZE
	.align		4
.L_51:
        /*0b2c*/ 	.byte	0x04, 0x1e
        /*0b2e*/ 	.short	(.L_53 - .L_52)
.L_52:
        /*0b30*/ 	.word	0x00000000


	//----- nvinfo : EIATTR_CBANK_PARAM_SIZE
	.align		4
.L_53:
        /*0b34*/ 	.byte	0x03, 0x19
        /*0b36*/ 	.short	0x0800


	//----- nvinfo : EIATTR_PARAM_CBANK
	.align		4
        /*0b38*/ 	.byte	0x04, 0x0a
        /*0b3a*/ 	.short	(.L_55 - .L_54)
	.align		4
.L_54:
        /*0b3c*/ 	.word	index@(.nv.constant0._ZN7cutlass13device_kernelINS_4conv6kernel13ConvUniversalINS1_16ConvProblemShapeILNS1_8OperatorE0ELi2EEENS1_10collective14CollectiveConvINS1_47MainloopSm100TmaUmmaWarpSpecializedImplicitGemmILS5_0ELi17ELi2ELi1ELi2EN4cute5tupleIJNSA_1CILi2EEENSC_ILi1EEESE_EEEEENSB_IJNSC_ILi128EEENSC_ILi64EEENSB_IJSI_EEEEEENS_10bfloat16_tESL_NSA_8TiledMMAINSA_8MMA_AtomIJNSA_26SM100_MMA_F16BF16_2x1SM_SSISL_SL_fLi128ELi64ELNSA_4UMMA5MajorE0ELSQ_0ELNSP_7ScaleInE0ELSR_0EEEEEENSA_6LayoutINSB_IJSE_SE_SE_EEENSB_IJNSC_ILi0EEESW_SW_EEEEENSB_IJNSA_10UnderscoreESZ_SZ_EEEEENS7_6detail27Sm100ImplicitGemmTileTraitsINSA_25SM100_TMA_2SM_LOAD_IM2COLENSA_14ComposedLayoutINSA_7SwizzleILi3ELi4ELi3EEENSA_18smem_ptr_flag_bitsILi16EEENSU_INSB_IJNSC_ILi8EEESI_EEENSB_IJSI_SE_EEEEEEEvEENS13_INSA_18SM100_TMA_2SM_LOADES1E_vEEEENS_8epilogue10collective18CollectiveEpilogueINS1J_23Sm100TmaWarpSpecializedILi3ELi2ELi16ELb1ELb0EEEJNSB_IJSI_SI_SJ_EEENSB_IJNSU_ISI_SE_EENSU_INSB_IJNSC_ILi16EEESD_EEENSB_IJSE_NSC_ILi32EEEEEEEEEEESL_NSB_IJNSB_IJlllEEESE_SW_EEESL_S1X_NS1J_6fusion15FusionCallbacksIS1N_NS1Y_17LinearCombinationISL_fSL_fLNS_15FloatRoundStyleE2EEES1O_S1V_JEEENSA_5SM1004TMEM4LOAD26SM100_TMEM_LOAD_32dp32b16xENSA_20SM90_TMA_LOAD_IM2COLENS15_INS16_ILi1ELi4ELi3EEES19_NSU_INSB_IJS1A_S1Q_EEENSB_IJS1Q_SE_EEEEEEENSA_39AutoVectorizingCopyWithAssumedAlignmentILi128EEENSA_21SM90_TMA_STORE_IM2COLES2D_S2F_S2F_EEEvvEEEEvNT_6ParamsE)
        /*0b40*/ 	.short	0x0380
        /*0b42*/ 	.short	0x0800


	//----- nvinfo : EIATTR_SW_WAR
	.align		4
.L_55:
        /*0b44*/ 	.byte	0x04, 0x36
        /*0b46*/ 	.short	(.L_57 - .L_56)
.L_56:
        /*0b48*/ 	.word	0x00000008
.L_57:


//--------------------- .nv.callgraph             --------------------------
	.section	.nv.callgraph,"",@"SHT_CUDA_CALLGRAPH"
	.align	4
	.sectionentsize	8
	.align		4
        /*0000*/ 	.word	0x00000000
	.align		4
        /*0004*/ 	.word	0xffffffff
	.align		4
        /*0008*/ 	.word	index@(_ZN7cutlass13device_kernelINS_4conv6kernel13ConvUniversalINS1_16ConvProblemShapeILNS1_8OperatorE0ELi2EEENS1_10collective14CollectiveConvINS1_47MainloopSm100TmaUmmaWarpSpecializedImplicitGemmILS5_0ELi17ELi2ELi1ELi2EN4cute5tupleIJNSA_1CILi2EEENSC_ILi1EEESE_EEEEENSB_IJNSC_ILi128EEENSC_ILi64EEENSB_IJSI_EEEEEENS_10bfloat16_tESL_NSA_8TiledMMAINSA_8MMA_AtomIJNSA_26SM100_MMA_F16BF16_2x1SM_SSISL_SL_fLi128ELi64ELNSA_4UMMA5MajorE0ELSQ_0ELNSP_7ScaleInE0ELSR_0EEEEEENSA_6LayoutINSB_IJSE_SE_SE_EEENSB_IJNSC_ILi0EEESW_SW_EEEEENSB_IJNSA_10UnderscoreESZ_SZ_EEEEENS7_6detail27Sm100ImplicitGemmTileTraitsINSA_25SM100_TMA_2SM_LOAD_IM2COLENSA_14ComposedLayoutINSA_7SwizzleILi3ELi4ELi3EEENSA_18smem_ptr_flag_bitsILi16EEENSU_INSB_IJNSC_ILi8EEESI_EEENSB_IJSI_SE_EEEEEEEvEENS13_INSA_18SM100_TMA_2SM_LOADES1E_vEEEENS_8epilogue10collective18CollectiveEpilogueINS1J_23Sm100TmaWarpSpecializedILi3ELi2ELi16ELb1ELb0EEEJNSB_IJSI_SI_SJ_EEENSB_IJNSU_ISI_SE_EENSU_INSB_IJNSC_ILi16EEESD_EEENSB_IJSE_NSC_ILi32EEEEEEEEEEESL_NSB_IJNSB_IJlllEEESE_SW_EEESL_S1X_NS1J_6fusion15FusionCallbacksIS1N_NS1Y_17LinearCombinationISL_fSL_fLNS_15FloatRoundStyleE2EEES1O_S1V_JEEENSA_5SM1004TMEM4LOAD26SM100_TMEM_LOAD_32dp32b16xENSA_20SM90_TMA_LOAD_IM2COLENS15_INS16_ILi1ELi4ELi3EEES19_NSU_INSB_IJS1A_S1Q_EEENSB_IJS1Q_SE_EEEEEEENSA_39AutoVectorizingCopyWithAssumedAlignmentILi128EEENSA_21SM90_TMA_STORE_IM2COLES2D_S2F_S2F_EEEvvEEEEvNT_6ParamsE)
	.align		4
        /*000c*/ 	.word	index@(__assertfail)
	.align		4
        /*0010*/ 	.word	0x00000000
	.align		4
        /*0014*/ 	.word	0xfffffffe
	.align		4
        /*0018*/ 	.word	0x00000000
	.align		4
        /*001c*/ 	.word	0xfffffffd
	.align		4
        /*0020*/ 	.word	0x00000000
	.align		4
        /*0024*/ 	.word	0xfffffffc


//--------------------- .nv.constant4             --------------------------
	.section	.nv.constant4,"a",@progbits
	.align	8
	.align		8
.nv.constant4:
        /*0000*/ 	.dword	__assertfail
	.align		8
        /*0008*/ 	.dword	__unnamed_1
	.align		8
        /*0010*/ 	.dword	__unnamed_2
	.align		8
        /*0018*/ 	.dword	_ZN39_INTERNAL_800b8ed5_4_k_cu_b100d609_33244cuda3std3__45__cpo5beginE
	.align		8
        /*0020*/ 	.dword	_ZN39_INTERNAL_800b8ed5_4_k_cu_b100d609_33244cuda3std3__45__cpo3endE
	.align		8
        /*0028*/ 	.dword	_ZN39_INTERNAL_800b8ed5_4_k_cu_b100d609_33244cuda3std3__45__cpo6cbeginE
	.align		8
        /*0030*/ 	.dword	_ZN39_INTERNAL_800b8ed5_4_k_cu_b100d609_33244cuda3std3__45__cpo4cendE
	.align		8
        /*0038*/ 	.dword	_ZN39_INTERNAL_800b8ed5_4_k_cu_b100d609_33244cuda3std3__441_GLOBAL__N__800b8ed5_4_k_cu_b100d609_33246ignoreE
	.align		8
        /*0040*/ 	.dword	_ZN39_INTERNAL_800b8ed5_4_k_cu_b100d609_33244cuda3std3__419piecewise_constructE
	.align		8
        /*0048*/ 	.dword	_ZN39_INTERNAL_800b8ed5_4_k_cu_b100d609_33244cuda3std3__48in_placeE
	.align		8
        /*0050*/ 	.dword	_ZN39_INTERNAL_800b8ed5_4_k_cu_b100d609_33244cuda3std6ranges3__45__cpo4swapE
	.align		8
        /*0058*/ 	.dword	_ZN39_INTERNAL_800b8ed5_4_k_cu_b100d609_33244cuda3std6ranges3__45__cpo9iter_moveE
	.align		8
        /*0060*/ 	.dword	_ZN39_INTERNAL_800b8ed5_4_k_cu_b100d609_33244cute7productE
	.align		8
        /*0068*/ 	.dword	_ZN39_INTERNAL_800b8ed5_4_k_cu_b100d609_33244cute1_E
	.align		8
        /*0070*/ 	.dword	$str$27
	.align		8
        /*0078*/ 	.dword	$str$28
	.align		8
        /*0080*/ 	.dword	$str$29
	.align		8
        /*0088*/ 	.dword	$str$30


//--------------------- .text._ZN7cutlass13device_kernelINS_4conv6kernel13ConvUniversalINS1_16ConvProblemShapeILNS1_8OperatorE0ELi2EEENS1_10collective14CollectiveConvINS1_47MainloopSm100TmaUmmaWarpSpecializedImplicitGemmILS5_0ELi17ELi2ELi1ELi2EN4cute5tupleIJNSA_1CILi2EEENSC_ILi1EEESE_EEEEENSB_IJNSC_ILi128EEENSC_ILi64EEENSB_IJSI_EEEEEENS_10bfloat16_tESL_NSA_8TiledMMAINSA_8MMA_AtomIJNSA_26SM100_MMA_F16BF16_2x1SM_SSISL_SL_fLi128ELi64ELNSA_4UMMA5MajorE0ELSQ_0ELNSP_7ScaleInE0ELSR_0EEEEEENSA_6LayoutINSB_IJSE_SE_SE_EEENSB_IJNSC_ILi0EEESW_SW_EEEEENSB_IJNSA_10UnderscoreESZ_SZ_EEEEENS7_6detail27Sm100ImplicitGemmTileTraitsINSA_25SM100_TMA_2SM_LOAD_IM2COLENSA_14ComposedLayoutINSA_7SwizzleILi3ELi4ELi3EEENSA_18smem_ptr_flag_bitsILi16EEENSU_INSB_IJNSC_ILi8EEESI_EEENSB_IJSI_SE_EEEEEEEvEENS13_INSA_18SM100_TMA_2SM_LOADES1E_vEEEENS_8epilogue10collective18CollectiveEpilogueINS1J_23Sm100TmaWarpSpecializedILi3ELi2ELi16ELb1ELb0EEEJNSB_IJSI_SI_SJ_EEENSB_IJNSU_ISI_SE_EENSU_INSB_IJNSC_ILi16EEESD_EEENSB_IJSE_NSC_ILi32EEEEEEEEEEESL_NSB_IJNSB_IJlllEEESE_SW_EEESL_S1X_NS1J_6fusion15FusionCallbacksIS1N_NS1Y_17LinearCombinationISL_fSL_fLNS_15FloatRoundStyleE2EEES1O_S1V_JEEENSA_5SM1004TMEM4LOAD26SM100_TMEM_LOAD_32dp32b16xENSA_20SM90_TMA_LOAD_IM2COLENS15_INS16_ILi1ELi4ELi3EEES19_NSU_INSB_IJS1A_S1Q_EEENSB_IJS1Q_SE_EEEEEEENSA_39AutoVectorizingCopyWithAssumedAlignmentILi128EEENSA_21SM90_TMA_STORE_IM2COLES2D_S2F_S2F_EEEvvEEEEvNT_6ParamsE --------------------------
	.section	.text._ZN7cutlass13device_kernelINS_4conv6kernel13ConvUniversalINS1_16ConvProblemShapeILNS1_8OperatorE0ELi2EEENS1_10collective14CollectiveConvINS1_47MainloopSm100TmaUmmaWarpSpecializedImplicitGemmILS5_0ELi17ELi2ELi1ELi2EN4cute5tupleIJNSA_1CILi2EEENSC_ILi1EEESE_EEEEENSB_IJNSC_ILi128EEENSC_ILi64EEENSB_IJSI_EEEEEENS_10bfloat16_tESL_NSA_8TiledMMAINSA_8MMA_AtomIJNSA_26SM100_MMA_F16BF16_2x1SM_SSISL_SL_fLi128ELi64ELNSA_4UMMA5MajorE0ELSQ_0ELNSP_7ScaleInE0ELSR_0EEEEEENSA_6LayoutINSB_IJSE_SE_SE_EEENSB_IJNSC_ILi0EEESW_SW_EEEEENSB_IJNSA_10UnderscoreESZ_SZ_EEEEENS7_6detail27Sm100ImplicitGemmTileTraitsINSA_25SM100_TMA_2SM_LOAD_IM2COLENSA_14ComposedLayoutINSA_7SwizzleILi3ELi4ELi3EEENSA_18smem_ptr_flag_bitsILi16EEENSU_INSB_IJNSC_ILi8EEESI_EEENSB_IJSI_SE_EEEEEEEvEENS13_INSA_18SM100_TMA_2SM_LOADES1E_vEEEENS_8epilogue10collective18CollectiveEpilogueINS1J_23Sm100TmaWarpSpecializedILi3ELi2ELi16ELb1ELb0EEEJNSB_IJSI_SI_SJ_EEENSB_IJNSU_ISI_SE_EENSU_INSB_IJNSC_ILi16EEESD_EEENSB_IJSE_NSC_ILi32EEEEEEEEEEESL_NSB_IJNSB_IJlllEEESE_SW_EEESL_S1X_NS1J_6fusion15FusionCallbacksIS1N_NS1Y_17LinearCombinationISL_fSL_fLNS_15FloatRoundStyleE2EEES1O_S1V_JEEENSA_5SM1004TMEM4LOAD26SM100_TMEM_LOAD_32dp32b16xENSA_20SM90_TMA_LOAD_IM2COLENS15_INS16_ILi1ELi4ELi3EEES19_NSU_INSB_IJS1A_S1Q_EEENSB_IJS1Q_SE_EEEEEEENSA_39AutoVectorizingCopyWithAssumedAlignmentILi128EEENSA_21SM90_TMA_STORE_IM2COLES2D_S2F_S2F_EEEvvEEEEvNT_6ParamsE,"ax",@progbits
	.align	128
.text._ZN7cutlass13device_kernelINS_4conv6kernel13ConvUniversalINS1_16ConvProblemShapeILNS1_8OperatorE0ELi2EEENS1_10collective14CollectiveConvINS1_47MainloopSm100TmaUmmaWarpSpecializedImplicitGemmILS5_0ELi17ELi2ELi1ELi2EN4cute5tupleIJNSA_1CILi2EEENSC_ILi1EEESE_EEEEENSB_IJNSC_ILi128EEENSC_ILi64EEENSB_IJSI_EEEEEENS_10bfloat16_tESL_NSA_8TiledMMAINSA_8MMA_AtomIJNSA_26SM100_MMA_F16BF16_2x1SM_SSISL_SL_fLi128ELi64ELNSA_4UMMA5MajorE0ELSQ_0ELNSP_7ScaleInE0ELSR_0EEEEEENSA_6LayoutINSB_IJSE_SE_SE_EEENSB_IJNSC_ILi0EEESW_SW_EEEEENSB_IJNSA_10UnderscoreESZ_SZ_EEEEENS7_6detail27Sm100ImplicitGemmTileTraitsINSA_25SM100_TMA_2SM_LOAD_IM2COLENSA_14ComposedLayoutINSA_7SwizzleILi3ELi4ELi3EEENSA_18smem_ptr_flag_bitsILi16EEENSU_INSB_IJNSC_ILi8EEESI_EEENSB_IJSI_SE_EEEEEEEvEENS13_INSA_18SM100_TMA_2SM_LOADES1E_vEEEENS_8epilogue10collective18CollectiveEpilogueINS1J_23Sm100TmaWarpSpecializedILi3ELi2ELi16ELb1ELb0EEEJNSB_IJSI_SI_SJ_EEENSB_IJNSU_ISI_SE_EENSU_INSB_IJNSC_ILi16EEESD_EEENSB_IJSE_NSC_ILi32EEEEEEEEEEESL_NSB_IJNSB_IJlllEEESE_SW_EEESL_S1X_NS1J_6fusion15FusionCallbacksIS1N_NS1Y_17LinearCombinationISL_fSL_fLNS_15FloatRoundStyleE2EEES1O_S1V_JEEENSA_5SM1004TMEM4LOAD26SM100_TMEM_LOAD_32dp32b16xENSA_20SM90_TMA_LOAD_IM2COLENS15_INS16_ILi1ELi4ELi3EEES19_NSU_INSB_IJS1A_S1Q_EEENSB_IJS1Q_SE_EEEEEEENSA_39AutoVectorizingCopyWithAssumedAlignmentILi128EEENSA_21SM90_TMA_STORE_IM2COLES2D_S2F_S2F_EEEvvEEEEvNT_6ParamsE:
        .type           _ZN7cutlass13device_kernelINS_4conv6kernel13ConvUniversalINS1_16ConvProblemShapeILNS1_8OperatorE0ELi2EEENS1_10collective14CollectiveConvINS1_47MainloopSm100TmaUmmaWarpSpecializedImplicitGemmILS5_0ELi17ELi2ELi1ELi2EN4cute5tupleIJNSA_1CILi2EEENSC_ILi1EEESE_EEEEENSB_IJNSC_ILi128EEENSC_ILi64EEENSB_IJSI_EEEEEENS_10bfloat16_tESL_NSA_8TiledMMAINSA_8MMA_AtomIJNSA_26SM100_MMA_F16BF16_2x1SM_SSISL_SL_fLi128ELi64ELNSA_4UMMA5MajorE0ELSQ_0ELNSP_7ScaleInE0ELSR_0EEEEEENSA_6LayoutINSB_IJSE_SE_SE_EEENSB_IJNSC_ILi0EEESW_SW_EEEEENSB_IJNSA_10UnderscoreESZ_SZ_EEEEENS7_6detail27Sm100ImplicitGemmTileTraitsINSA_25SM100_TMA_2SM_LOAD_IM2COLENSA_14ComposedLayoutINSA_7SwizzleILi3ELi4ELi3EEENSA_18smem_ptr_flag_bitsILi16EEENSU_INSB_IJNSC_ILi8EEESI_EEENSB_IJSI_SE_EEEEEEEvEENS13_INSA_18SM100_TMA_2SM_LOADES1E_vEEEENS_8epilogue10collective18CollectiveEpilogueINS1J_23Sm100TmaWarpSpecializedILi3ELi2ELi16ELb1ELb0EEEJNSB_IJSI_SI_SJ_EEENSB_IJNSU_ISI_SE_EENSU_INSB_IJNSC_ILi16EEESD_EEENSB_IJSE_NSC_ILi32EEEEEEEEEEESL_NSB_IJNSB_IJlllEEESE_SW_EEESL_S1X_NS1J_6fusion15FusionCallbacksIS1N_NS1Y_17LinearCombinationISL_fSL_fLNS_15FloatRoundStyleE2EEES1O_S1V_JEEENSA_5SM1004TMEM4LOAD26SM100_TMEM_LOAD_32dp32b16xENSA_20SM90_TMA_LOAD_IM2COLENS15_INS16_ILi1ELi4ELi3EEES19_NSU_INSB_IJS1A_S1Q_EEENSB_IJS1Q_SE_EEEEEEENSA_39AutoVectorizingCopyWithAssumedAlignmentILi128EEENSA_21SM90_TMA_STORE_IM2COLES2D_S2F_S2F_EEEvvEEEEvNT_6ParamsE,@function
        .size           _ZN7cutlass13device_kernelINS_4conv6kernel13ConvUniversalINS1_16ConvProblemShapeILNS1_8OperatorE0ELi2EEENS1_10collective14CollectiveConvINS1_47MainloopSm100TmaUmmaWarpSpecializedImplicitGemmILS5_0ELi17ELi2ELi1ELi2EN4cute5tupleIJNSA_1CILi2EEENSC_ILi1EEESE_EEEEENSB_IJNSC_ILi128EEENSC_ILi64EEENSB_IJSI_EEEEEENS_10bfloat16_tESL_NSA_8TiledMMAINSA_8MMA_AtomIJNSA_26SM100_MMA_F16BF16_2x1SM_SSISL_SL_fLi128ELi64ELNSA_4UMMA5MajorE0ELSQ_0ELNSP_7ScaleInE0ELSR_0EEEEEENSA_6LayoutINSB_IJSE_SE_SE_EEENSB_IJNSC_ILi0EEESW_SW_EEEEENSB_IJNSA_10UnderscoreESZ_SZ_EEEEENS7_6detail27Sm100ImplicitGemmTileTraitsINSA_25SM100_TMA_2SM_LOAD_IM2COLENSA_14ComposedLayoutINSA_7SwizzleILi3ELi4ELi3EEENSA_18smem_ptr_flag_bitsILi16EEENSU_INSB_IJNSC_ILi8EEESI_EEENSB_IJSI_SE_EEEEEEEvEENS13_INSA_18SM100_TMA_2SM_LOADES1E_vEEEENS_8epilogue10collective18CollectiveEpilogueINS1J_23Sm100TmaWarpSpecializedILi3ELi2ELi16ELb1ELb0EEEJNSB_IJSI_SI_SJ_EEENSB_IJNSU_ISI_SE_EENSU_INSB_IJNSC_ILi16EEESD_EEENSB_IJSE_NSC_ILi32EEEEEEEEEEESL_NSB_IJNSB_IJlllEEESE_SW_EEESL_S1X_NS1J_6fusion15FusionCallbacksIS1N_NS1Y_17LinearCombinationISL_fSL_fLNS_15FloatRoundStyleE2EEES1O_S1V_JEEENSA_5SM1004TMEM4LOAD26SM100_TMEM_LOAD_32dp32b16xENSA_20SM90_TMA_LOAD_IM2COLENS15_INS16_ILi1ELi4ELi3EEES19_NSU_INSB_IJS1A_S1Q_EEENSB_IJS1Q_SE_EEEEEEENSA_39AutoVectorizingCopyWithAssumedAlignmentILi128EEENSA_21SM90_TMA_STORE_IM2COLES2D_S2F_S2F_EEEvvEEEEvNT_6ParamsE,(.L_x_205 - _ZN7cutlass13device_kernelINS_4conv6kernel13ConvUniversalINS1_16ConvProblemShapeILNS1_8OperatorE0ELi2EEENS1_10collective14CollectiveConvINS1_47MainloopSm100TmaUmmaWarpSpecializedImplicitGemmILS5_0ELi17ELi2ELi1ELi2EN4cute5tupleIJNSA_1CILi2EEENSC_ILi1EEESE_EEEEENSB_IJNSC_ILi128EEENSC_ILi64EEENSB_IJSI_EEEEEENS_10bfloat16_tESL_NSA_8TiledMMAINSA_8MMA_AtomIJNSA_26SM100_MMA_F16BF16_2x1SM_SSISL_SL_fLi128ELi64ELNSA_4UMMA5MajorE0ELSQ_0ELNSP_7ScaleInE0ELSR_0EEEEEENSA_6LayoutINSB_IJSE_SE_SE_EEENSB_IJNSC_ILi0EEESW_SW_EEEEENSB_IJNSA_10UnderscoreESZ_SZ_EEEEENS7_6detail27Sm100ImplicitGemmTileTraitsINSA_25SM100_TMA_2SM_LOAD_IM2COLENSA_14ComposedLayoutINSA_7SwizzleILi3ELi4ELi3EEENSA_18smem_ptr_flag_bitsILi16EEENSU_INSB_IJNSC_ILi8EEESI_EEENSB_IJSI_SE_EEEEEEEvEENS13_INSA_18SM100_TMA_2SM_LOADES1E_vEEEENS_8epilogue10collective18CollectiveEpilogueINS1J_23Sm100TmaWarpSpecializedILi3ELi2ELi16ELb1ELb0EEEJNSB_IJSI_SI_SJ_EEENSB_IJNSU_ISI_SE_EENSU_INSB_IJNSC_ILi16EEESD_EEENSB_IJSE_NSC_ILi32EEEEEEEEEEESL_NSB_IJNSB_IJlllEEESE_SW_EEESL_S1X_NS1J_6fusion15FusionCallbacksIS1N_NS1Y_17LinearCombinationISL_fSL_fLNS_15FloatRoundStyleE2EEES1O_S1V_JEEENSA_5SM1004TMEM4LOAD26SM100_TMEM_LOAD_32dp32b16xENSA_20SM90_TMA_LOAD_IM2COLENS15_INS16_ILi1ELi4ELi3EEES19_NSU_INSB_IJS1A_S1Q_EEENSB_IJS1Q_SE_EEEEEEENSA_39AutoVectorizingCopyWithAssumedAlignmentILi128EEENSA_21SM90_TMA_STORE_IM2COLES2D_S2F_S2F_EEEvvEEEEvNT_6ParamsE)
        .other          _ZN7cutlass13device_kernelINS_4conv6kernel13ConvUniversalINS1_16ConvProblemShapeILNS1_8OperatorE0ELi2EEENS1_10collective14CollectiveConvINS1_47MainloopSm100TmaUmmaWarpSpecializedImplicitGemmILS5_0ELi17ELi2ELi1ELi2EN4cute5tupleIJNSA_1CILi2EEENSC_ILi1EEESE_EEEEENSB_IJNSC_ILi128EEENSC_ILi64EEENSB_IJSI_EEEEEENS_10bfloat16_tESL_NSA_8TiledMMAINSA_8MMA_AtomIJNSA_26SM100_MMA_F16BF16_2x1SM_SSISL_SL_fLi128ELi64ELNSA_4UMMA5MajorE0ELSQ_0ELNSP_7ScaleInE0ELSR_0EEEEEENSA_6LayoutINSB_IJSE_SE_SE_EEENSB_IJNSC_ILi0EEESW_SW_EEEEENSB_IJNSA_10UnderscoreESZ_SZ_EEEEENS7_6detail27Sm100ImplicitGemmTileTraitsINSA_25SM100_TMA_2SM_LOAD_IM2COLENSA_14ComposedLayoutINSA_7SwizzleILi3ELi4ELi3EEENSA_18smem_ptr_flag_bitsILi16EEENSU_INSB_IJNSC_ILi8EEESI_EEENSB_IJSI_SE_EEEEEEEvEENS13_INSA_18SM100_TMA_2SM_LOADES1E_vEEEENS_8epilogue10collective18CollectiveEpilogueINS1J_23Sm100TmaWarpSpecializedILi3ELi2ELi16ELb1ELb0EEEJNSB_IJSI_SI_SJ_EEENSB_IJNSU_ISI_SE_EENSU_INSB_IJNSC_ILi16EEESD_EEENSB_IJSE_NSC_ILi32EEEEEEEEEEESL_NSB_IJNSB_IJlllEEESE_SW_EEESL_S1X_NS1J_6fusion15FusionCallbacksIS1N_NS1Y_17LinearCombinationISL_fSL_fLNS_15FloatRoundStyleE2EEES1O_S1V_JEEENSA_5SM1004TMEM4LOAD26SM100_TMEM_LOAD_32dp32b16xENSA_20SM90_TMA_LOAD_IM2COLENS15_INS16_ILi1ELi4ELi3EEES19_NSU_INSB_IJS1A_S1Q_EEENSB_IJS1Q_SE_EEEEEEENSA_39AutoVectorizingCopyWithAssumedAlignmentILi128EEENSA_21SM90_TMA_STORE_IM2COLES2D_S2F_S2F_EEEvvEEEEvNT_6ParamsE,@"STO_CUDA_ENTRY STV_DEFAULT"
_ZN7cutlass13device_kernelINS_4conv6kernel13ConvUniversalINS1_16ConvProblemShapeILNS1_8OperatorE0ELi2EEENS1_10collective14CollectiveConvINS1_47MainloopSm100TmaUmmaWarpSpecializedImplicitGemmILS5_0ELi17ELi2ELi1ELi2EN4cute5tupleIJNSA_1CILi2EEENSC_ILi1EEESE_EEEEENSB_IJNSC_ILi128EEENSC_ILi64EEENSB_IJSI_EEEEEENS_10bfloat16_tESL_NSA_8TiledMMAINSA_8MMA_AtomIJNSA_26SM100_MMA_F16BF16_2x1SM_SSISL_SL_fLi128ELi64ELNSA_4UMMA5MajorE0ELSQ_0ELNSP_7ScaleInE0ELSR_0EEEEEENSA_6LayoutINSB_IJSE_SE_SE_EEENSB_IJNSC_ILi0EEESW_SW_EEEEENSB_IJNSA_10UnderscoreESZ_SZ_EEEEENS7_6detail27Sm100ImplicitGemmTileTraitsINSA_25SM100_TMA_2SM_LOAD_IM2COLENSA_14ComposedLayoutINSA_7SwizzleILi3ELi4ELi3EEENSA_18smem_ptr_flag_bitsILi16EEENSU_INSB_IJNSC_ILi8EEESI_EEENSB_IJSI_SE_EEEEEEEvEENS13_INSA_18SM100_TMA_2SM_LOADES1E_vEEEENS_8epilogue10collective18CollectiveEpilogueINS1J_23Sm100TmaWarpSpecializedILi3ELi2ELi16ELb1ELb0EEEJNSB_IJSI_SI_SJ_EEENSB_IJNSU_ISI_SE_EENSU_INSB_IJNSC_ILi16EEESD_EEENSB_IJSE_NSC_ILi32EEEEEEEEEEESL_NSB_IJNSB_IJlllEEESE_SW_EEESL_S1X_NS1J_6fusion15FusionCallbacksIS1N_NS1Y_17LinearCombinationISL_fSL_fLNS_15FloatRoundStyleE2EEES1O_S1V_JEEENSA_5SM1004TMEM4LOAD26SM100_TMEM_LOAD_32dp32b16xENSA_20SM90_TMA_LOAD_IM2COLENS15_INS16_ILi1ELi4ELi3EEES19_NSU_INSB_IJS1A_S1Q_EEENSB_IJS1Q_SE_EEEEEEENSA_39AutoVectorizingCopyWithAssumedAlignmentILi128EEENSA_21SM90_TMA_STORE_IM2COLES2D_S2F_S2F_EEEvvEEEEvNT_6ParamsE:
[----:B------:R-:W1:Y:S01]  /*0000*/  LDC R1, c[0x0][0x37c] ;  /* 0x0000df00ff017b82 */ /* 0x000e620000000800 */
[----:B------:R-:W2:Y:S01]  /*0010*/  S2R R55, SR_TID.X ;  /* 0x0000000000377919 */ /* 0x000ea20000002100 */
[----:B------:R-:W3:Y:S06]  /*0020*/  LDCU.64 UR8, c[0x0][0x890] ;  /* 0x00011200ff0877ac */ /* 0x000eec0008000a00 */
[----:B------:R-:W4:Y:S01]  /*0030*/  S2UR UR4, SR_CgaCtaId ;  /* 0x00000000000479c3 */ /* 0x000f220000008800 */
[----:B-1----:R-:W-:Y:S01]  /*0040*/  VIADD R1, R1, 0xfffffff8 ;  /* 0xfffffff801017836 */ /* 0x002fe20000000000 */
[----:B------:R-:W-:-:S02]  /*0050*/  PRMT R45, RZ, 0x7610, R45 ;  /* 0x00007610ff2d7816 */ /* 0x000fc4000000002d */
[----:B------:R-:W-:Y:S02]  /*0060*/  ELECT P1, URZ, PT ;  /* 0x0000000000ff782f */ /* 0x000fe40003820000 */
[----:B------:R-:W-:Y:S01]  /*0070*/  R2UR UR43, R1 ;  /* 0x00000000012b72ca */ /* 0x000fe200000e0000 */
[----:B---3--:R-:W-:-:S04]  /*0080*/  UISETP.NE.U32.AND UP0, UPT, UR8, URZ, UPT ;  /* 0x000000ff0800728c */ /* 0x008fc8000bf05070 */
[----:B------:R-:W-:Y:S02]  /*0090*/  UISETP.NE.AND.EX UP0, UPT, UR9, URZ, UPT, UP0 ;  /* 0x000000ff0900728c */ /* 0x000fe4000bf05300 */
[----:B----4-:R-:W-:Y:S02]  /*00a0*/  ULOP3.LUT UR38, UR4, 0x1, URZ, 0xc0, !UPT ;  /* 0x0000000104267892 */ /* 0x010fe4000f8ec0ff */
[----:B------:R-:W-:Y:S01]  /*00b0*/  ULOP3.LUT UR37, UR4, 0x1, URZ, 0x3c, !UPT ;  /* 0x0000000104257892 */ /* 0x000fe2000f8e3cff */
[----:B--2---:R-:W-:-:S05]  /*00c0*/  SHF.R.U32.HI R46, RZ, 0x5, R55 ;  /* 0x00000005ff2e7819 */ /* 0x004fca0000011637 */
[----:B------:R-:W1:Y:S02]  /*00d0*/  SHFL.IDX PT, R0, R46, RZ, 0x1f ;  /* 0x00001fff2e007589 */ /* 0x000e6400000e0000 */
[----:B-1----:R-:W-:Y:S01]  /*00e0*/  R2UR UR18, R0 ;  /* 0x00000000001272ca */ /* 0x002fe200000e0000 */
[----:B------:R-:W-:-:S14]  /*00f0*/  BRA.U UP0, `(.L_x_0) ;  /* 0x0000000100307547 */ /* 0x000fdc000b800000 */
[----:B------:R-:W1:Y:S02]  /*0100*/  LDCU.64 UR4, c[0x0][0x888] ;  /* 0x00011100ff0477ac */ /* 0x000e640008000a00 */
[----:B-1----:R-:W-:-:S04]  /*0110*/  UISETP.NE.U32.AND UP0, UPT, UR4, URZ, UPT ;  /* 0x000000ff0400728c */ /* 0x002fc8000bf05070 */
[----:B------:R-:W-:-:S09]  /*0120*/  UISETP.NE.AND.EX UP0, UPT, UR5, URZ, UPT, UP0 ;  /* 0x000000ff0500728c */ /* 0x000fd2000bf05300 */
[----:B------:R-:W-:Y:S05]  /*0130*/  BRA.U !UP0, `(.L_x_1) ;  /* 0x0000000108147547 */ /* 0x000fea000b800000 */
[----:B------:R-:W1:Y:S01]  /*0140*/  LDC.64 R26, c[0x0][0x888] ;  /* 0x00022200ff1a7b82 */ /* 0x000e620000000a00 */
[----:B------:R-:W1:Y:S02]  /*0150*/  LDCU.64 UR4, c[0x0][0x358] ;  /* 0x00006b00ff0477ac */ /* 0x000e640008000a00 */
[----:B-1----:R1:W5:Y:S01]  /*0160*/  LDG.E R26, desc[UR4][R26.64] ;  /* 0x000000041a1a7981 */ /* 0x002362000c1e1900 */
[----:B------:R-:W-:Y:S01]  /*0170*/  HFMA2 R45, -RZ, RZ, 0, 5.9604644775390625e-08 ;  /* 0x00000001ff2d7431 */ /* 0x000fe200000001ff */
[----:B------:R-:W-:Y:S05]  /*0180*/  BRA `(.L_x_0) ;  /* 0x00000000000c7947 */ /* 0x000fea0003800000 */
.L_x_1:
[----:B------:R-:W1:Y:S01]  /*0190*/  LDCU UR4, c[0x0][0x880] ;  /* 0x00011000ff0477ac */ /* 0x000e620008000800 */
[----:B------:R-:W-:Y:S01]  /*01a0*/  HFMA2 R45, -RZ, RZ, 0, 5.9604644775390625e-08 ;  /* 0x00000001ff2d7431 */ /* 0x000fe200000001ff */
[----:B-1----:R-:W-:-:S07]  /*01b0*/  MOV R26, UR4 ;  /* 0x00000004001a7c02 */ /* 0x002fce0008000f00 */
.L_x_0:
[----:B------:R-:W2:Y:S02]  /*01c0*/  LDCU.64 UR4, c[0x0][0x8b0] ;  /* 0x00011600ff0477ac */ /* 0x000ea40008000a00 */
[----:B--2---:R-:W-:-:S04]  /*01d0*/  UISETP.NE.U32.AND UP0, UPT, UR4, URZ, UPT ;  /* 0x000000ff0400728c */ /* 0x004fc8000bf05070 */
[----:B------:R-:W-:-:S09]  /*01e0*/  UISETP.NE.AND.EX UP0, UPT, UR5, URZ, UPT, UP0 ;  /* 0x000000ff0500728c */ /* 0x000fd2000bf05300 */
[----:B------:R-:W-:Y:S05]  /*01f0*/  BRA.U UP0, `(.L_x_2) ;  /* 0x0000000100287547 */ /* 0x000fea000b800000 */
[----:B------:R-:W2:Y:S02]  /*0200*/  LDCU.64 UR4, c[0x0][0x8a8] ;  /* 0x00011500ff0477ac */ /* 0x000ea40008000a00 */
[----:B--2---:R-:W-:-:S04]  /*0210*/  UISETP.NE.U32.AND UP0, UPT, UR4, URZ, UPT ;  /* 0x000000ff0400728c */ /* 0x004fc8000bf05070 */
[----:B------:R-:W-:-:S09]  /*0220*/  UISETP.NE.AND.EX UP0, UPT, UR5, URZ, UPT, UP0 ;  /* 0x000000ff0500728c */ /* 0x000fd2000bf05300 */
[----:B------:R-:W-:Y:S05]  /*0230*/  BRA.U !UP0, `(.L_x_3) ;  /* 0x0000000108107547 */ /* 0x000fea000b800000 */
[----:B------:R-:W2:Y:S01]  /*0240*/  LDC.64 R24, c[0x0][0x8a8] ;  /* 0x00022a00ff187b82 */ /* 0x000ea20000000a00 */
[----:B------:R-:W2:Y:S02]  /*0250*/  LDCU.64 UR4, c[0x0][0x358] ;  /* 0x00006b00ff0477ac */ /* 0x000ea40008000a00 */
[----:B--2---:R2:W5:Y:S01]  /*0260*/  LDG.E R24, desc[UR4][R24.64] ;  /* 0x0000000418187981 */ /* 0x004562000c1e1900 */
[----:B------:R-:W-:Y:S05]  /*0270*/  BRA `(.L_x_2) ;  /* 0x0000000000087947 */ /* 0x000fea0003800000 */
.L_x_3:
[----:B------:R-:W2:Y:S02]  /*0280*/  LDCU UR4, c[0x0][0x8a0] ;  /* 0x00011400ff0477ac */ /* 0x000ea40008000800 */
[----:B--2---:R-:W-:Y:S02]  /*0290*/  MOV R24, UR4 ;  /* 0x0000000400187c02 */ /* 0x004fe40008000f00 */
.L_x_2:
[----:B------:R-:W-:Y:S01]  /*02a0*/  IMAD.U32 R0, RZ, RZ, UR18 ;  /* 0x00000012ff007e24 */ /* 0x000fe2000f8e00ff */
[----:B------:R-:W-:Y:S04]  /*02b0*/  BSSY.RECONVERGENT B0, `(.L_x_4) ;  /* 0x000000c000007945 */ /* 0x000fe80003800200 */
[C---:B------:R-:W-:Y:S02]  /*02c0*/  ISETP.NE.OR P2, PT, R0.reuse, 0x1, !P1 ;  /* 0x000000010000780c */ /* 0x040fe40004f45670 */
[----:B------:R-:W-:-:S11]  /*02d0*/  ISETP.NE.OR P0, PT, R0, 0x3, !P1 ;  /* 0x000000030000780c */ /* 0x000fd60004f05670 */
[----:B------:R-:W-:Y:S05]  /*02e0*/  @P2 BRA `(.L_x_5) ;  /* 0x0000000000202947 */ /* 0x000fea0003800000 */
[----:B------:R-:W3:Y:S02]  /*02f0*/  LDCU.64 UR4, c[0x0][0x348] ;  /* 0x00006900ff0477ac */ /* 0x000ee40008000a00 */
[----:B---3--:R-:W-:Y:S02]  /*0300*/  UIADD3 UR6, UP1, UPT, UR4, 0x80, URZ ;  /* 0x0000008004067890 */ /* 0x008fe4000ff3e0ff */
[----:B------:R-:W-:Y:S02]  /*0310*/  UIADD3 UR4, UP0, UPT, UR4, 0x180, URZ ;  /* 0x0000018004047890 */ /* 0x000fe4000ff1e0ff */
[----:B------:R-:W-:Y:S02]  /*0320*/  UIADD3.X UR7, UPT, UPT, URZ, UR5, URZ, UP1, !UPT ;  /* 0x00000005ff077290 */ /* 0x000fe40008ffe4ff */
[----:B------:R-:W-:-:S07]  /*0330*/  UIADD3.X UR5, UPT, UPT, URZ, UR5, URZ, UP0, !UPT ;  /* 0x00000005ff057290 */ /* 0x000fce00087fe4ff */
[----:B------:R3:W-:Y:S02]  /*0340*/  UTMACCTL.PF [UR6] ;  /* 0x00000000060079b9 */ /* 0x0007e40008040000 */
[----:B------:R3:W-:Y:S02]  /*0350*/  UTMACCTL.PF [UR4] ;  /* 0x00000000040079b9 */ /* 0x0007e40008040000 */
[----:B---3--:R-:W-:Y:S01]  /*0360*/  NOP ;  /* 0x0000000000007918 */ /* 0x008fe20000000000 */
.L_x_5:
[----:B------:R-:W-:Y:S05]  /*0370*/  BSYNC.RECONVERGENT B0 ;  /* 0x0000000000007941 */ /* 0x000fea0003800200 */
.L_x_4:
[----:B------:R-:W-:Y:S04]  /*0380*/  BSSY.RECONVERGENT B0, `(.L_x_6) ;  /* 0x000000a000007945 */ /* 0x000fe80003800200 */
        /* <DEDUP_REMOVED lines=9> */
.L_x_7:
[----:B------:R-:W-:Y:S05]  /*0420*/  BSYNC.RECONVERGENT B0 ;  /* 0x0000000000007941 */ /* 0x000fea0003800200 */
.L_x_6:
[----:B------:R-:W3:Y:S01]  /*0430*/  LDCU.64 UR4, c[0x0][0x888] ;  /* 0x00011100ff0477ac */ /* 0x000ee20008000a00 */
[----:B------:R-:W-:Y:S02]  /*0440*/  UISETP.EQ.U32.AND UP2, UPT, UR8, URZ, UPT ;  /* 0x000000ff0800728c */ /* 0x000fe4000bf42070 */
[----:B------:R-:W-:Y:S02]  /*0450*/  UPLOP3.LUT UP3, UPT, UPT, UPT, UPT, 0x80, 0x8 ;  /* 0x000000000008789c */ /* 0x000fe40003f6f070 */
[----:B---3--:R-:W-:-:S04]  /*0460*/  UISETP.NE.U32.AND UP0, UPT, UR4, URZ, UPT ;  /* 0x000000ff0400728c */ /* 0x008fc8000bf05070 */
[----:B------:R-:W-:-:S04]  /*0470*/  UISETP.NE.AND.EX UP1, UPT, UR5, URZ, UPT, UP0 ;  /* 0x000000ff0500728c */ /* 0x000fc8000bf25300 */
[----:B------:R-:W-:-:S04]  /*0480*/  UISETP.EQ.OR.EX UP4, UPT, UR9, URZ, !UP1, UP2 ;  /* 0x000000ff0900728c */ /* 0x000fc8000cf82720 */
[----:B------:R-:W-:-:S06]  /*0490*/  UP2UR UR4, UPR, URZ, 0x10 ;  /* 0x00000010ff047883 */ /* 0x000fcc0008000000 */
[----:B------:R-:W-:Y:S01]  /*04a0*/  MOV R51, UR4 ;  /* 0x0000000400337c02 */ /* 0x000fe20008000f00 */
[----:B------:R-:W-:Y:S06]  /*04b0*/  BRA.U !UP4, `(.L_x_8) ;  /* 0x000000010c207547 */ /* 0x000fec000b800000 */
[----:B------:R-:W-:Y:S01]  /*04c0*/  UISETP.NE.U32.AND UP2, UPT, UR8, URZ, UPT ;  /* 0x000000ff0800728c */ /* 0x000fe2000bf45070 */
[----:B-----5:R-:W-:Y:S01]  /*04d0*/  FSETP.NEU.AND P0, PT, R26, RZ, PT ;  /* 0x000000ff1a00720b */ /* 0x020fe20003f0d000 */
[----:B------:R-:W-:Y:S02]  /*04e0*/  USEL UR4, URZ, 0xffffffff, UP1 ;  /* 0xffffffffff047887 */ /* 0x000fe40008800000 */
[----:B------:R-:W-:-:S10]  /*04f0*/  UISETP.NE.AND.EX UP2, UPT, UR9, URZ, UPT, UP2 ;  /* 0x000000ff0900728c */ /* 0x000fd4000bf45320 */
[----:B------:R-:W-:Y:S01]  /*0500*/  VOTEU.ANY UP0, P0 ;  /* 0x0000000000ff7886 */ /* 0x000fe20000000100 */
[----:B------:R-:W-:-:S04]  /*0510*/  @!UP2 USEL UR4, URZ, 0xffffffff, UP0 ;  /* 0xffffffffff04a887 */ /* 0x000fc80008000000 */
[----:B------:R-:W-:-:S04]  /*0520*/  ULOP3.LUT UR4, UR4, 0x1, URZ, 0xc0, !UPT ;  /* 0x0000000104047892 */ /* 0x000fc8000f8ec0ff */
[----:B------:R-:W-:-:S11]  /*0530*/  UISETP.NE.U32.AND UP3, UPT, UR4, 0x1, UPT ;  /* 0x000000010400788c */ /* 0x000fd6000bf65070 */
.L_x_8:
[----:B------:R-:W3:Y:S01]  /*0540*/  SHFL.IDX PT, R0, R46, RZ, 0x1f ;  /* 0x00001fff2e007589 */ /* 0x000ee200000e0000 */
[----:B------:R-:W-:Y:S02]  /*0550*/  UISETP.NE.AND UP5, UPT, UR18, 0x2, UPT ;  /* 0x000000021200788c */ /* 0x000fe4000bfa5270 */
[----:B------:R-:W-:Y:S02]  /*0560*/  UISETP.NE.AND UP0, UPT, UR18, 0x2, UPT ;  /* 0x000000021200788c */ /* 0x000fe4000bf05270 */
[----:B------:R-:W-:Y:S02]  /*0570*/  UISETP.NE.OR UP2, UPT, UR38, URZ, UP5 ;  /* 0x000000ff2600728c */ /* 0x000fe4000af45670 */
[----:B------:R-:W-:-:S04]  /*0580*/  USEL UR53, URZ, 0x1, UP0 ;  /* 0x00000001ff357887 */ /* 0x000fc80008000000 */
[----:B------:R-:W-:Y:S02]  /*0590*/  PLOP3.LUT P3, PT, P1, PT, UP2, 0xae, 0xea ;  /* 0x0000000000ea781c */ /* 0x000fe40000f6f52e */
[----:B---3--:R-:W-:-:S13]  /*05a0*/  ISETP.NE.AND P0, PT, R0, RZ, PT ;  /* 0x000000ff0000720c */ /* 0x008fda0003f05270 */
[----:B------:R-:W-:Y:S05]  /*05b0*/  @P0 BRA `(.L_x_9) ;  /* 0x0000000000bc0947 */ /* 0x000fea0003800000 */
[----:B------:R-:W-:Y:S01]  /*05c0*/  ELECT P0, URZ, PT ;  /* 0x0000000000ff782f */ /* 0x000fe20003800000 */
[----:B------:R-:W-:-:S12]  /*05d0*/  BSSY.RECONVERGENT B0, `(.L_x_9) ;  /* 0x000002d000007945 */ /* 0x000fd80003800200 */
[----:B------:R-:W-:Y:S05]  /*05e0*/  @!P0 BRA `(.L_x_10) ;  /* 0x0000000000ac8947 */ /* 0x000fea0003800000 */
[----:B------:R-:W3:Y:S01]  /*05f0*/  S2UR UR5, SR_CgaCtaId ;  /* 0x00000000000579c3 */ /* 0x000ee20000008800 */
[----:B------:R-:W-:Y:S01]  /*0600*/  UMOV UR4, 0x400 ;  /* 0x0000040000047882 */ /* 0x000fe20000000000 */
[----:B------:R-:W-:Y:S02]  /*0610*/  UMOV UR6, 0x1 ;  /* 0x0000000100067882 */ /* 0x000fe40000000000 */
[----:B------:R-:W-:-:S04]  /*0620*/  UIADD3 UR6, UPT, UPT, -UR6, 0x100000, URZ ;  /* 0x0010000006067890 */ /* 0x000fc8000fffe1ff */
[----:B------:R-:W-:Y:S02]  /*0630*/  USHF.L.U32 UR7, UR6, 0xb, URZ ;  /* 0x0000000b06077899 */ /* 0x000fe400080006ff */
[----:B------:R-:W-:Y:S02]  /*0640*/  USHF.L.U32 UR6, UR6, 0x1, URZ ;  /* 0x0000000106067899 */ /* 0x000fe400080006ff */
[----:B---3--:R-:W-:Y:S01]  /*0650*/  ULEA UR4, UR5, UR4, 0x18 ;  /* 0x0000000405047291 */ /* 0x008fe2000f8ec0ff */
[----:B------:R-:W3:Y:S11]  /*0660*/  FENCE.VIEW.ASYNC.S ;  /* 0x00000000000073c6 */ /* 0x000ef60000000000 */
[----:B---3--:R3:W4:Y:S01]  /*0670*/  SYNCS.EXCH.64 URZ, [UR4], UR6 ;  /* 0x0000000604ff75b2 */ /* 0x0087220008000100 */
[----:B------:R3:W1:Y:S01]  /*0680*/  SYNCS.EXCH.64 URZ, [UR4+0x88], UR6 ;  /* 0x0000880604ff75b2 */ /* 0x0006620008000100 */
        /* <DEDUP_REMOVED lines=31> */
[----:B------:R3:W1:Y:S02]  /*0880*/  SYNCS.EXCH.64 URZ, [UR4+0x108], UR6 ;  /* 0x0001080604ff75b2 */ /* 0x0006640008000100 */
[----:B---34-:R-:W-:Y:S01]  /*0890*/  NOP ;  /* 0x0000000000007918 */ /* 0x018fe20000000000 */
.L_x_10:
[----:B------:R-:W-:Y:S05]  /*08a0*/  BSYNC.RECONVERGENT B0 ;  /* 0x0000000000007941 */ /* 0x000fea0003800200 */
.L_x_9:
[----:B------:R-:W3:Y:S01]  /*08b0*/  SHFL.IDX PT, R0, R46, RZ, 0x1f ;  /* 0x00001fff2e007589 */ /* 0x000ee200000e0000 */
[----:B------:R-:W-:Y:S01]  /*08c0*/  NOP ;  /* 0x0000000000007918 */ /* 0x000fe20000000000 */
[----:B---3--:R-:W-:-:S13]  /*08d0*/  ISETP.NE.AND P0, PT, R0, 0x1, PT ;  /* 0x000000010000780c */ /* 0x008fda0003f05270 */
[----:B------:R-:W-:Y:S05]  /*08e0*/  @P0 BRA `(.L_x_11) ;  /* 0x0000000000500947 */ /* 0x000fea0003800000 */
[----:B------:R-:W3:Y:S01]  /*08f0*/  S2UR UR5, SR_CgaCtaId ;  /* 0x00000000000579c3 */ /* 0x000ee20000008800 */
[----:B------:R-:W-:Y:S01]  /*0900*/  UMOV UR4, 0x400 ;  /* 0x0000040000047882 */ /* 0x000fe20000000000 */
[----:B------:R-:W-:Y:S01]  /*0910*/  UMOV UR8, 0x20 ;  /* 0x0000002000087882 */ /* 0x000fe20000000000 */
[----:B------:R-:W-:Y:S01]  /*0920*/  UMOV UR6, 0x80 ;  /* 0x0000008000067882 */ /* 0x000fe20000000000 */
[----:B------:R-:W-:-:S04]  /*0930*/  UIADD3 UR8, UPT, UPT, -UR8, 0x100000, URZ ;  /* 0x0010000008087890 */ /* 0x000fc8000fffe1ff */
[----:B------:R-:W-:Y:S02]  /*0940*/  USHF.L.U32 UR9, UR8, 0xb, URZ ;  /* 0x0000000b08097899 */ /* 0x000fe400080006ff */
[----:B------:R-:W-:Y:S02]  /*0950*/  USHF.L.U32 UR8, UR8, 0x1, URZ ;  /* 0x0000000108087899 */ /* 0x000fe400080006ff */
[----:B------:R-:W-:-:S04]  /*0960*/  UIADD3 UR6, UPT, UPT, -UR6, 0x100000, URZ ;  /* 0x0010000006067890 */ /* 0x000fc8000fffe1ff */
[----:B------:R-:W-:Y:S02]  /*0970*/  USHF.L.U32 UR7, UR6, 0xb, URZ ;  /* 0x0000000b06077899 */ /* 0x000fe400080006ff */
[----:B------:R-:W-:Y:S01]  /*0980*/  USHF.L.U32 UR6, UR6, 0x1, URZ ;  /* 0x0000000106067899 */ /* 0x000fe200080006ff */
[----:B------:R-:W-:Y:S01]  /*0990*/  ELECT P0, URZ, PT ;  /* 0x0000000000ff782f */ /* 0x000fe20003800000 */
[----:B---3--:R-:W-:Y:S01]  /*09a0*/  ULEA UR4, UR5, UR4, 0x18 ;  /* 0x0000000405047291 */ /* 0x008fe2000f8ec0ff */
[----:B------:R-:W3:Y:S11]  /*09b0*/  FENCE.VIEW.ASYNC.S ;  /* 0x00000000000073c6 */ /* 0x000ef60000000000 */
[----:B---3--:R3:W4:Y:S01]  /*09c0*/  SYNCS.EXCH.64 URZ, [UR4+0x110], UR8 ;  /* 0x0001100804ff75b2 */ /* 0x0087220008000100 */
[----:B------:R3:W1:Y:S01]  /*09d0*/  SYNCS.EXCH.64 URZ, [UR4+0x128], UR6 ;  /* 0x0001280604ff75b2 */ /* 0x0006620008000100 */
[----:B------:R3:W1:Y:S01]  /*09e0*/  SYNCS.EXCH.64 URZ, [UR4+0x118], UR8 ;  /* 0x0001180804ff75b2 */ /* 0x0006620008000100 */
[----:B------:R3:W1:Y:S01]  /*09f0*/  SYNCS.EXCH.64 URZ, [UR4+0x130], UR6 ;  /* 0x0001300604ff75b2 */ /* 0x0006620008000100 */
[----:B------:R3:W1:Y:S01]  /*0a00*/  SYNCS.EXCH.64 URZ, [UR4+0x120], UR8 ;  /* 0x0001200804ff75b2 */ /* 0x0006620008000100 */
[----:B------:R3:W1:Y:S01]  /*0a10*/  SYNCS.EXCH.64 URZ, [UR4+0x138], UR6 ;  /* 0x0001380604ff75b2 */ /* 0x0006620008000100 */
[----:B------:R-:W-:Y:S01]  /*0a20*/  NOP ;  /* 0x0000000000007918 */ /* 0x000fe20000000000 */
.L_x_11:
[----:B------:R-:W2:Y:S01]  /*0a30*/  SHFL.IDX PT, R0, R46, RZ, 0x1f ;  /* 0x00001fff2e007589 */ /* 0x000ea200000e0000 */
[----:B------:R-:W-:Y:S01]  /*0a40*/  NOP ;  /* 0x0000000000007918 */ /* 0x000fe20000000000 */
[----:B--2---:R-:W-:-:S13]  /*0a50*/  ISETP.NE.AND P0, PT, R0, 0x3, PT ;  /* 0x000000030000780c */ /* 0x004fda0003f05270 */
[----:B------:R-:W-:Y:S05]  /*0a60*/  @P0 BRA `(.L_x_12) ;  /* 0x0000000000300947 */ /* 0x000fea0003800000 */
[----:B------:R-:W2:Y:S01]  /*0a70*/  S2UR UR5, SR_CgaCtaId ;  /* 0x00000000000579c3 */ /* 0x000ea20000008800 */
[----:B---3--:R-:W-:Y:S01]  /*0a80*/  UMOV UR4, 0x400 ;  /* 0x0000040000047882 */ /* 0x008fe20000000000 */
[----:B------:R-:W-:Y:S01]  /*0a90*/  UMOV UR6, 0x20 ;  /* 0x0000002000067882 */ /* 0x000fe20000000000 */
[----:B------:R-:W-:Y:S01]  /*0aa0*/  ELECT P0, URZ, PT ;  /* 0x0000000000ff782f */ /* 0x000fe20003800000 */
[----:B------:R-:W-:-:S04]  /*0ab0*/  UIADD3 UR6, UPT, UPT, -UR6, 0x100000, URZ ;  /* 0x0010000006067890 */ /* 0x000fc8000fffe1ff */
[----:B------:R-:W-:Y:S02]  /*0ac0*/  USHF.L.U32 UR7, UR6, 0xb, URZ ;  /* 0x0000000b06077899 */ /* 0x000fe400080006ff */
[----:B------:R-:W-:Y:S02]  /*0ad0*/  USHF.L.U32 UR6, UR6, 0x1, URZ ;  /* 0x0000000106067899 */ /* 0x000fe400080006ff */
[----:B--2---:R-:W-:Y:S01]  /*0ae0*/  ULEA UR4, UR5, UR4, 0x18 ;  /* 0x0000000405047291 */ /* 0x004fe2000f8ec0ff */
[----:B------:R-:W2:Y:S11]  /*0af0*/  FENCE.VIEW.ASYNC.S ;  /* 0x00000000000073c6 */ /* 0x000eb60000000000 */
[----:B--2---:R2:W3:Y:S01]  /*0b00*/  SYNCS.EXCH.64 URZ, [UR4+0x140], UR6 ;  /* 0x0001400604ff75b2 */ /* 0x0044e20008000100 */
[----:B------:R2:W1:Y:S01]  /*0b10*/  SYNCS.EXCH.64 URZ, [UR4+0x148], UR6 ;  /* 0x0001480604ff75b2 */ /* 0x0004620008000100 */
[----:B------:R-:W-:Y:S01]  /*0b20*/  NOP ;  /* 0x0000000000007918 */ /* 0x000fe20000000000 */
.L_x_12:
[----:B------:R-:W4:Y:S01]  /*0b30*/  SHFL.IDX PT, R0, R46, RZ, 0x1f ;  /* 0x00001fff2e007589 */ /* 0x000f2200000e0000 */
[----:B------:R-:W-:Y:S01]  /*0b40*/  NOP ;  /* 0x0000000000007918 */ /* 0x000fe20000000000 */
[----:B----4-:R-:W-:-:S13]  /*0b50*/  ISETP.NE.AND P0, PT, R0, 0x4, PT ;  /* 0x000000040000780c */ /* 0x010fda0003f05270 */
[----:B------:R-:W-:Y:S05]  /*0b60*/  @P0 BRA `(.L_x_13) ;  /* 0x0000000000440947 */ /* 0x000fea0003800000 */
[----:B------:R-:W4:Y:S01]  /*0b70*/  S2UR UR5, SR_CgaCtaId ;  /* 0x00000000000579c3 */ /* 0x000f220000008800 */
[----:B--23--:R-:W-:Y:S01]  /*0b80*/  UMOV UR4, 0x1e0 ;  /* 0x000001e000047882 */ /* 0x00cfe20000000000 */
[----:B------:R-:W-:Y:S01]  /*0b90*/  UMOV UR6, 0x400 ;  /* 0x0000040000067882 */ /* 0x000fe20000000000 */
[----:B------:R-:W-:Y:S01]  /*0ba0*/  USEL UR4, UR4, 0x1a0, UP3 ;  /* 0x000001a004047887 */ /* 0x000fe20009800000 */
[----:B------:R-:W-:Y:S01]  /*0bb0*/  UMOV UR8, 0x1 ;  /* 0x0000000100087882 */ /* 0x000fe20000000000 */
[----:B------:R-:W-:Y:S01]  /*0bc0*/  ELECT P0, URZ, PT ;  /* 0x0000000000ff782f */ /* 0x000fe20003800000 */
[----:B------:R-:W-:-:S04]  /*0bd0*/  UIADD3 UR8, UPT, UPT, -UR8, 0x100000, URZ ;  /* 0x0010000008087890 */ /* 0x000fc8000fffe1ff */
[----:B------:R-:W-:Y:S02]  /*0be0*/  USHF.L.U32 UR9, UR8, 0xb, URZ ;  /* 0x0000000b08097899 */ /* 0x000fe400080006ff */
[----:B------:R-:W-:Y:S02]  /*0bf0*/  USHF.L.U32 UR8, UR8, 0x1, URZ ;  /* 0x0000000108087899 */ /* 0x000fe400080006ff */
[----:B----4-:R-:W-:Y:S02]  /*0c00*/  ULEA UR6, UR5, UR6, 0x18 ;  /* 0x0000000605067291 */ /* 0x010fe4000f8ec0ff */
[----:B------:R-:W-:-:S04]  /*0c10*/  UIADD3 UR4, UPT, UPT, -UR4, 0x100000, URZ ;  /* 0x0010000004047890 */ /* 0x000fc8000fffe1ff */
[----:B------:R-:W-:Y:S02]  /*0c20*/  USHF.L.U32 UR5, UR4, 0xb, URZ ;  /* 0x0000000b04057899 */ /* 0x000fe400080006ff */
[----:B------:R-:W-:Y:S01]  /*0c30*/  USHF.L.U32 UR4, UR4, 0x1, URZ ;  /* 0x0000000104047899 */ /* 0x000fe200080006ff */
[----:B------:R-:W2:Y:S03]  /*0c40*/  FENCE.VIEW.ASYNC.S ;  /* 0x00000000000073c6 */ /* 0x000ea60000000000 */
[----:B--2---:R4:W2:Y:S08]  /*0c50*/  SYNCS.EXCH.64 URZ, [UR6+0x150], UR8 ;  /* 0x0001500806ff75b2 */ /* 0x0048b00008000100 */
[----:B------:R4:W3:Y:S02]  /*0c60*/  SYNCS.EXCH.64 URZ, [UR6+0x158], UR4 ;  /* 0x0001580406ff75b2 */ /* 0x0008e40008000100 */
[----:B----4-:R-:W-:Y:S01]  /*0c70*/  NOP ;  /* 0x0000000000007918 */ /* 0x010fe20000000000 */
.L_x_13:
[----:B------:R-:W4:Y:S01]  /*0c80*/  SHFL.IDX PT, R0, R46, RZ, 0x1f ;  /* 0x00001fff2e007589 */ /* 0x000f2200000e0000 */
[----:B------:R-:W-:Y:S01]  /*0c90*/  ISETP.NE.OR P1, PT, RZ, UR18, !P1 ;  /* 0x00000012ff007c0c */ /* 0x000fe2000cf25670 */
[----:B------:R-:W-:Y:S01]  /*0ca0*/  NOP ;  /* 0x0000000000007918 */ /* 0x000fe20000000000 */
[----:B----4-:R-:W-:-:S13]  /*0cb0*/  ISETP.NE.AND P0, PT, R0, 0x5, PT ;  /* 0x000000050000780c */ /* 0x010fda0003f05270 */
[----:B------:R-:W-:Y:S05]  /*0cc0*/  @P0 BRA `(.L_x_14) ;  /* 0x0000000000480947 */ /* 0x000fea0003800000 */
[----:B------:R-:W4:Y:S01]  /*0cd0*/  S2UR UR5, SR_CgaCtaId ;  /* 0x00000000000579c3 */ /* 0x000f220000008800 */
[----:B--23--:R-:W-:Y:S01]  /*0ce0*/  UMOV UR4, 0x400 ;  /* 0x0000040000047882 */ /* 0x00cfe20000000000 */
        /* <DEDUP_REMOVED lines=9> */
[----:B----4-:R-:W-:Y:S01]  /*0d80*/  ULEA UR4, UR5, UR4, 0x18 ;  /* 0x0000000405047291 */ /* 0x010fe2000f8ec0ff */
[----:B------:R-:W2:Y:S11]  /*0d90*/  FENCE.VIEW.ASYNC.S ;  /* 0x00000000000073c6 */ /* 0x000eb60000000000 */
[----:B--2---:R4:W2:Y:S01]  /*0da0*/  SYNCS.EXCH.64 URZ, [UR4+0x160], UR6 ;  /* 0x0001600604ff75b2 */ /* 0x0048a20008000100 */
[----:B------:R4:W3:Y:S01]  /*0db0*/  SYNCS.EXCH.64 URZ, [UR4+0x170], UR8 ;  /* 0x0001700804ff75b2 */ /* 0x0008e20008000100 */
[----:B------:R4:W1:Y:S01]  /*0dc0*/  SYNCS.EXCH.64 URZ, [UR4+0x168], UR6 ;  /* 0x0001680604ff75b2 */ /* 0x0008620008000100 */
[----:B------:R4:W1:Y:S02]  /*0dd0*/  SYNCS.EXCH.64 URZ, [UR4+0x178], UR8 ;  /* 0x0001780804ff75b2 */ /* 0x0008640008000100 */
[----:B----4-:R-:W-:Y:S01]  /*0de0*/  NOP ;  /* 0x0000000000007918 */ /* 0x010fe20000000000 */
.L_x_14:
[----:B--23--:R-:W2:Y:S01]  /*0df0*/  S2UR UR7, SR_CgaCtaId ;  /* 0x00000000000779c3 */ /* 0x00cea20000008800 */
[----:B------:R-:W-:Y:S01]  /*0e00*/  VOTEU.ALL UP0, P1 ;  /* 0x0000000000ff7886 */ /* 0x000fe20000800000 */
[----:B------:R-:W-:Y:S01]  /*0e10*/  UMOV UR4, 0x20 ;  /* 0x0000002000047882 */ /* 0x000fe20000000000 */
[----:B------:R-:W-:Y:S01]  /*0e20*/  NOP ;  /* 0x0000000000007918 */ /* 0x000fe20000000000 */
[----:B------:R-:W-:Y:S01]  /*0e30*/  LOP3.LUT R3, R55, 0x1f, RZ, 0xc0, !PT ;  /* 0x0000001f37037812 */ /* 0x000fe200078ec0ff */
[----:B------:R-:W-:Y:S01]  /*0e40*/  UISETP.NE.AND UP4, UPT, UR18, URZ, UPT ;  /* 0x000000ff1200728c */ /* 0x000fe2000bf85270 */
[----:B------:R-:W-:Y:S01]  /*0e50*/  @!UP0 UMOV UR6, 0x400 ;  /* 0x0000040000068882 */ /* 0x000fe20000000000 */
[----:B------:R-:W-:-:S04]  /*0e60*/  @!UP0 UIADD3 UR4, UPT, UPT, -UR4, 0x100000, URZ ;  /* 0x0010000004048890 */ /* 0x000fc8000fffe1ff */
[----:B------:R-:W-:Y:S02]  /*0e70*/  @!UP0 USHF.L.U32 UR5, UR4, 0xb, URZ ;  /* 0x0000000b04058899 */ /* 0x000fe400080006ff */
[----:B------:R-:W-:Y:S02]  /*0e80*/  @!UP0 USHF.L.U32 UR4, UR4, 0x1, URZ ;  /* 0x0000000104048899 */ /* 0x000fe400080006ff */
[----:B--2---:R-:W-:Y:S01]  /*0e90*/  @!UP0 ULEA UR6, UR7, UR6, 0x18 ;  /* 0x0000000607068291 */ /* 0x004fe2000f8ec0ff */
[----:B------:R-:W2:Y:S01]  /*0ea0*/  LDCU UR7, c[0x0][0x36c] ;  /* 0x00006d80ff0777ac */ /* 0x000ea20008000800 */
[----:B------:R-:W-:Y:S01]  /*0eb0*/  VOTEU.ALL UP0, P1 ;  /* 0x0000000000ff7886 */ /* 0x000fe20000800000 */
[----:B------:R-:W3:Y:S09]  /*0ec0*/  FENCE.VIEW.ASYNC.S ;  /* 0x00000000000073c6 */ /* 0x000ef20000000000 */
[----:B---3--:R3:W4:Y:S01]  /*0ed0*/  @!UP0 SYNCS.EXCH.64 URZ, [UR6+0x180], UR4 ;  /* 0x0001800406ff85b2 */ /* 0x0087220008000100 */
[----:B--2---:R-:W-:-:S09]  /*0ee0*/  UISETP.EQ.U32.AND UP6, UPT, UR7, 0x1, UPT ;  /* 0x000000010700788c */ /* 0x004fd2000bfc2070 */
[----:B---3--:R-:W-:Y:S05]  /*0ef0*/  BRA.U !UP6, `(.L_x_15) ;  /* 0x000000010e087547 */ /* 0x008fea000b800000 */
[----:B-1--4-:R-:W-:Y:S01]  /*0f00*/  UCGABAR_ARV ;  /* 0x00000000000079c7 */ /* 0x012fe20008000000 */
[----:B------:R-:W-:Y:S05]  /*0f10*/  BRA `(.L_x_16) ;  /* 0x0000000000047947 */ /* 0x000fea0003800000 */
.L_x_15:
[----:B-1--4-:R-:W-:Y:S01]  /*0f20*/  NOP ;  /* 0x0000000000007918 */ /* 0x012fe20000000000 */
.L_x_16:
[----:B------:R-:W1:Y:S01]  /*0f30*/  S2UR UR21, SR_CTAID.X ;  /* 0x00000000001579c3 */ /* 0x000e620000002500 */
[----:B------:R-:W-:-:S05]  /*0f40*/  CS2R.32 R50, SR_CgaSize ;  /* 0x0000000000327805 */ /* 0x000fca0000008a00 */
[----:B------:R-:W-:-:S05]  /*0f50*/  IMAD R50, R50, -0xa0, RZ ;  /* 0xffffff6032327824 */ /* 0x000fca00078e02ff */
[----:B------:R-:W-:-:S14]  /*0f60*/  R2UR UR5, R50 ;  /* 0x00000000320572ca */ /* 0x000fdc00000e0000 */
[----:B------:R-:W2:Y:S01]  /*0f70*/  LDCU UR5, c[0x0][UR5+0x2b0] ;  /* 0x00005600050577ac */ /* 0x000ea20008000800 */
[----:B------:R-:W-:-:S05]  /*0f80*/  CS2R.32 R50, SR_CgaSize ;  /* 0x0000000000327805 */ /* 0x000fca0000008a00 */
[----:B------:R-:W-:-:S05]  /*0f90*/  IMAD R50, R50, -0xa0, RZ ;  /* 0xffffff6032327824 */ /* 0x000fca00078e02ff */
[----:B------:R-:W-:-:S14]  /*0fa0*/  R2UR UR4, R50 ;  /* 0x00000000320472ca */ /* 0x000fdc00000e0000 */
[----:B------:R-:W3:Y:S01]  /*0fb0*/  LDCU UR4, c[0x0][UR4+0x2b4] ;  /* 0x00005680040477ac */ /* 0x000ee20008000800 */
[----:B------:R-:W4:Y:S01]  /*0fc0*/  S2UR UR20, SR_CTAID.Y ;  /* 0x00000000001479c3 */ /* 0x000f220000002600 */
[----:B------:R-:W-:-:S05]  /*0fd0*/  CS2R.32 R50, SR_CgaSize ;  /* 0x0000000000327805 */ /* 0x000fca0000008a00 */
[----:B------:R-:W-:-:S05]  /*0fe0*/  IMAD R50, R50, -0xa0, RZ ;  /* 0xffffff6032327824 */ /* 0x000fca00078e02ff */
[----:B------:R-:W-:-:S14]  /*0ff0*/  R2UR UR7, R50 ;  /* 0x00000000320772ca */ /* 0x000fdc00000e0000 */
[----:B------:R-:W3:Y:S01]  /*1000*/  LDCU UR7, c[0x0][UR7+0x2a0] ;  /* 0x00005400070777ac */ /* 0x000ee20008000800 */
[----:B------:R-:W-:-:S05]  /*1010*/  CS2R.32 R50, SR_CgaSize ;  /* 0x0000000000327805 */ /* 0x000fca0000008a00 */
[----:B------:R-:W-:-:S05]  /*1020*/  IMAD R50, R50, -0xa0, RZ ;  /* 0xffffff6032327824 */ /* 0x000fca00078e02ff */
[----:B------:R-:W-:-:S14]  /*1030*/  R2UR UR8, R50 ;  /* 0x00000000320872ca */ /* 0x000fdc00000e0000 */
[----:B------:R-:W3:Y:S01]  /*1040*/  LDCU UR8, c[0x0][UR8+0x2a4] ;  /* 0x00005480080877ac */ /* 0x000ee20008000800 */
[----:B------:R-:W3:Y:S01]  /*1050*/  LDCU UR19, c[0x0][0xb24] ;  /* 0x00016480ff1377ac */ /* 0x000ee20008000800 */
[----:B------:R-:W3:Y:S01]  /*1060*/  LDCU UR39, c[0x0][0xb24] ;  /* 0x00016480ff2777ac */ /* 0x000ee20008000800 */
[----:B-1----:R-:W-:Y:S01]  /*1070*/  I2FP.F32.U32 R2, UR21 ;  /* 0x0000001500027c45 */ /* 0x002fe20008201000 */
[----:B------:R-:W1:Y:S04]  /*1080*/  LDCU UR24, c[0x0][0xb30] ;  /* 0x00016600ff1877ac */ /* 0x000e680008000800 */
[----:B--2---:R-:W-:Y:S01]  /*1090*/  FMUL R2, R2, UR5 ;  /* 0x0000000502027c20 */ /* 0x004fe20008400000 */
[----:B----4-:R-:W-:-:S05]  /*10a0*/  I2FP.F32.U32 R0, UR20 ;  /* 0x0000001400007c45 */ /* 0x010fca0008201000 */
[----:B------:R-:W2:Y:S01]  /*10b0*/  F2I.U32.TRUNC.NTZ R2, R2 ;  /* 0x0000000200027305 */ /* 0x000ea2000020f000 */
[----:B---3--:R-:W-:-:S07]  /*10c0*/  FMUL R0, R0, UR4 ;  /* 0x0000000400007c20 */ /* 0x008fce0008400000 */
[----:B------:R-:W3:Y:S01]  /*10d0*/  F2I.U32.TRUNC.NTZ R0, R0 ;  /* 0x0000000000007305 */ /* 0x000ee2000020f000 */
[----:B--2---:R-:W-:Y:S02]  /*10e0*/  R2UR UR4, R2 ;  /* 0x00000000020472ca */ /* 0x004fe400000e0000 */
[----:B------:R-:W-:Y:S02]  /*10f0*/  PRMT R2, RZ, 0x7610, R2 ;  /* 0x00007610ff027816 */ /* 0x000fe40000000002 */
[----:B---3--:R-:W-:Y:S02]  /*1100*/  R2UR UR6, R0 ;  /* 0x00000000000672ca */ /* 0x008fe400000e0000 */
[----:B------:R-:W-:-:S07]  /*1110*/  PRMT R0, RZ, 0x7610, R0 ;  /* 0x00007610ff007816 */ /* 0x000fce0000000000 */
[----:B------:R-:W-:-:S04]  /*1120*/  UIADD3 UR5, UPT, UPT, -UR4, URZ, URZ ;  /* 0x000000ff04057290 */ /* 0x000fc8000fffe1ff */
[----:B------:R-:W-:Y:S02]  /*1130*/  UIMAD UR5, UR7, UR5, UR21 ;  /* 0x00000005070572a4 */ /* 0x000fe4000f8e0215 */
[----:B------:R-:W-:-:S04]  /*1140*/  UIADD3 UR4, UPT, UPT, -UR6, URZ, URZ ;  /* 0x000000ff06047290 */ /* 0x000fc8000fffe1ff */
[----:B------:R-:W-:Y:S01]  /*1150*/  IMAD.U32 R50, RZ, RZ, UR5 ;  /* 0x00000005ff327e24 */ /* 0x000fe2000f8e00ff */
[----:B------:R-:W-:-:S06]  /*1160*/  UIMAD UR4, UR8, UR4, UR20 ;  /* 0x00000004080472a4 */ /* 0x000fcc000f8e0214 */
[----:B------:R-:W-:Y:S01]  /*1170*/  IMAD.U32 R49, RZ, RZ, UR4 ;  /* 0x00000004ff317e24 */ /* 0x000fe2000f8e00ff */
[----:B-1----:R-:W-:Y:S06]  /*1180*/  BRA.U UP4, `(.L_x_17) ;  /* 0x0000000104307547 */ /* 0x002fec000b800000 */
[----:B------:R-:W-:Y:S01]  /*1190*/  R2UR UR5, R49 ;  /* 0x00000000310572ca */ /* 0x000fe200000e0000 */
[----:B------:R-:W-:Y:S01]  /*11a0*/  UMOV UR7, 0x3 ;  /* 0x0000000300077882 */ /* 0x000fe20000000000 */
[----:B------:R-:W-:-:S11]  /*11b0*/  R2UR UR4, R50 ;  /* 0x00000000320472ca */ /* 0x000fd600000e0000 */
[----:B------:R-:W-:-:S04]  /*11c0*/  UISETP.NE.AND UP0, UPT, UR5, URZ, UPT ;  /* 0x000000ff0500728c */ /* 0x000fc8000bf05270 */
[----:B------:R-:W-:Y:S02]  /*11d0*/  UISETP.LT.U32.OR UP0, UPT, UR4, 0x2, !UP0 ;  /* 0x000000020400788c */ /* 0x000fe4000c701470 */
[----:B------:R-:W-:Y:S02]  /*11e0*/  ULOP3.LUT UR4, UR4, 0xfffffffe, URZ, 0xc0, !UPT ;  /* 0xfffffffe04047892 */ /* 0x000fe4000f8ec0ff */
[----:B------:R-:W-:Y:S02]  /*11f0*/  USEL UR6, URZ, 0x1, !UP0 ;  /* 0x00000001ff067887 */ /* 0x000fe4000c000000 */
[----:B------:R-:W-:Y:S02]  /*1200*/  USEL UR5, URZ, 0x2, !UP0 ;  /* 0x00000002ff057887 */ /* 0x000fe4000c000000 */
[----:B------:R-:W-:Y:S02]  /*1210*/  USHF.L.U32 UR4, UR7, UR4, URZ ;  /* 0x0000000407047299 */ /* 0x000fe400080006ff */
[----:B------:R-:W-:-:S04]  /*1220*/  UIADD3 UR5, UPT, UPT, UR6, UR5, URZ ;  /* 0x0000000506057290 */ /* 0x000fc8000fffe0ff */
[----:B------:R-:W-:Y:S02]  /*1230*/  IMAD.U32 R0, RZ, RZ, UR4 ;  /* 0x00000004ff007e24 */ /* 0x000fe4000f8e00ff */
[----:B------:R-:W-:-:S07]  /*1240*/  IMAD.U32 R2, RZ, RZ, UR5 ;  /* 0x00000005ff027e24 */ /* 0x000fce000f8e00ff */
.L_x_17:
[----:B------:R-:W1:Y:S01]  /*1250*/  S2UR UR46, SR_CTAID.Z ;  /* 0x00000000002e79c3 */ /* 0x000e620000002700 */
[----:B------:R-:W-:Y:S01]  /*1260*/  UISETP.GE.AND UP0, UPT, UR19, 0x1, UPT ;  /* 0x000000011300788c */ /* 0x000fe2000bf06270 */
[----:B------:R-:W-:-:S08]  /*1270*/  UMOV UR44, UR21 ;  /* 0x00000015002c7c82 */ /* 0x000fd00008000000 */
[----:B------:R-:W-:Y:S05]  /*1280*/  BRA.U !UP0, `(.L_x_18) ;  /* 0x0000000108d47547 */ /* 0x000fea000b800000 */
[----:B------:R-:W2:Y:S01]  /*1290*/  LDCU.128 UR12, c[0x0][0xb10] ;  /* 0x00016200ff0c77ac */ /* 0x000ea20008000c00 */
[----:B------:R-:W3:Y:S01]  /*12a0*/  LDCU UR22, c[0x0][0xb0c] ;  /* 0x00016180ff1677ac */ /* 0x000ee20008000800 */
[----:B------:R-:W4:Y:S01]  /*12b0*/  LDCU UR6, c[0x0][0x370] ;  /* 0x00006e00ff0677ac */ /* 0x000f220008000800 */
[----:B------:R-:W1:Y:S01]  /*12c0*/  LDCU UR7, c[0x0][0x374] ;  /* 0x00006e80ff0777ac */ /* 0x000e620008000800 */
[----:B------:R-:W1:Y:S01]  /*12d0*/  LDCU UR23, c[0x0][0xb20] ;  /* 0x00016400ff1777ac */ /* 0x000e620008000800 */
[----:B--2---:R-:W-:Y:S02]  /*12e0*/  UIMAD.WIDE.U32 UR4, UR21, UR12, URZ ;  /* 0x0000000c150472a5 */ /* 0x004fe4000f8e00ff */
[----:B---3--:R-:W-:Y:S01]  /*12f0*/  UISETP.NE.AND UP0, UPT, UR22, 0x1, UPT ;  /* 0x000000011600788c */ /* 0x008fe2000bf05270 */
[----:B------:R-:W2:Y:S01]  /*1300*/  LDCU.64 UR8, c[0x0][0xb28] ;  /* 0x00016500ff0877ac */ /* 0x000ea20008000a00 */
[----:B----4-:R-:W-:-:S03]  /*1310*/  UIMAD.WIDE.U32 UR10, UR6, UR12, URZ ;  /* 0x0000000c060a72a5 */ /* 0x010fc6000f8e00ff */
[----:B------:R-:W-:Y:S01]  /*1320*/  UMOV UR4, UR5 ;  /* 0x0000000500047c82 */ /* 0x000fe20008000000 */
[----:B------:R-:W-:Y:S02]  /*1330*/  UISETP.NE.AND UP2, UPT, UR19, 0x1, UPT ;  /* 0x000000011300788c */ /* 0x000fe4000bf45270 */
[----:B------:R-:W-:Y:S01]  /*1340*/  USHF.R.U32.HI UR4, URZ, UR13, UR4 ;  /* 0x0000000dff047299 */ /* 0x000fe20008011604 */
[----:B------:R-:W-:Y:S01]  /*1350*/  UMOV UR10, UR11 ;  /* 0x0000000b000a7c82 */ /* 0x000fe20008000000 */
[----:B------:R-:W-:Y:S02]  /*1360*/  UIMAD.WIDE.U32 UR16, UR20, UR15, URZ ;  /* 0x0000000f141072a5 */ /* 0x000fe4000f8e00ff */
[----:B------:R-:W-:Y:S02]  /*1370*/  USEL UR5, UR21, UR4, !UP0 ;  /* 0x0000000415057287 */ /* 0x000fe4000c000000 */
[----:B------:R-:W-:Y:S02]  /*1380*/  @UP0 USHF.R.U32.HI UR6, URZ, UR13, UR10 ;  /* 0x0000000dff060299 */ /* 0x000fe4000801160a */
[----:B------:R-:W-:-:S02]  /*1390*/  UISETP.NE.AND UP0, UPT, UR14, 0x1, UPT ;  /* 0x000000010e00788c */ /* 0x000fc4000bf05270 */
[----:B-1----:R-:W-:Y:S02]  /*13a0*/  UIMAD.WIDE.U32 UR10, UR7, UR15, URZ ;  /* 0x0000000f070a72a5 */ /* 0x002fe4000f8e00ff */
[----:B--2---:R-:W-:Y:S01]  /*13b0*/  UIMAD.WIDE.U32 UR12, UR6, UR8, URZ ;  /* 0x00000008060c72a5 */ /* 0x004fe2000f8e00ff */
[----:B------:R-:W-:Y:S01]  /*13c0*/  UMOV UR4, UR17 ;  /* 0x0000001100047c82 */ /* 0x000fe20008000000 */
[----:B------:R-:W-:-:S03]  /*13d0*/  UIADD3 UR44, UPT, UPT, -UR5, URZ, URZ ;  /* 0x000000ff052c7290 */ /* 0x000fc6000fffe1ff */
[----:B------:R-:W-:Y:S01]  /*13e0*/  UMOV UR10, UR11 ;  /* 0x0000000b000a7c82 */ /* 0x000fe20008000000 */
[----:B------:R-:W-:Y:S02]  /*13f0*/  USHF.R.U32.HI UR4, URZ, UR23, UR4 ;  /* 0x00000017ff047299 */ /* 0x000fe40008011604 */
[----:B------:R-:W-:Y:S01]  /*1400*/  @UP0 USHF.R.U32.HI UR7, URZ, UR23, UR10 ;  /* 0x00000017ff070299 */ /* 0x000fe2000801160a */
[----:B------:R-:W-:Y:S01]  /*1410*/  UMOV UR12, UR13 ;  /* 0x0000000d000c7c82 */ /* 0x000fe20008000000 */
[----:B------:R-:W-:Y:S02]  /*1420*/  USEL UR4, UR20, UR4, !UP0 ;  /* 0x0000000414047287 */ /* 0x000fe4000c000000 */
[----:B------:R-:W-:Y:S02]  /*1430*/  UIMAD.WIDE.U32 UR10, UR7, UR8, URZ ;  /* 0x00000008070a72a5 */ /* 0x000fe4000f8e00ff */
[----:B------:R-:W-:Y:S02]  /*1440*/  @UP2 USHF.R.U32.HI UR6, URZ, UR9, UR12 ;  /* 0x00000009ff062299 */ /* 0x000fe4000801160c */
[----:B------:R-:W-:-:S02]  /*1450*/  UIMAD.WIDE.U32 UR12, UR4, UR8, URZ ;  /* 0x00000008040c72a5 */ /* 0x000fc4000f8e00ff */
[----:B------:R-:W-:Y:S01]  /*1460*/  UIMAD UR44, UR22, UR44, UR21 ;  /* 0x0000002c162c72a4 */ /* 0x000fe2000f8e0215 */
[----:B------:R-:W-:Y:S02]  /*1470*/  UMOV UR10, UR11 ;  /* 0x0000000b000a7c82 */ /* 0x000fe40008000000 */
[----:B------:R-:W-:Y:S02]  /*1480*/  @UP2 USHF.R.U32.HI UR7, URZ, UR9, UR10 ;  /* 0x00000009ff072299 */ /* 0x000fe4000801160a */
[----:B------:R-:W-:Y:S02]  /*1490*/  UIMAD UR10, UR6, UR19, URZ ;  /* 0x00000013060a72a4 */ /* 0x000fe4000f8e02ff */
[----:B------:R-:W-:-:S04]  /*14a0*/  UIMAD UR7, UR7, UR19, URZ ;  /* 0x00000013070772a4 */ /* 0x000fc8000f8e02ff */
[----:B------:R-:W-:-:S03]  /*14b0*/  UISETP.GE.AND UP0, UPT, UR4, UR7, UPT ;  /* 0x000000070400728c */ /* 0x000fc6000bf06270 */
[----:B------:R-:W-:Y:S01]  /*14c0*/  UMOV UR7, UR13 ;  /* 0x0000000d00077c82 */ /* 0x000fe20008000000 */
[----:B------:R-:W-:Y:S02]  /*14d0*/  UISETP.GE.OR UP0, UPT, UR5, UR10, UP0 ;  /* 0x0000000a0500728c */ /* 0x000fe40008706670 */
[----:B------:R-:W-:Y:S02]  /*14e0*/  UIMAD.WIDE.U32 UR10, UR5, UR8, URZ ;  /* 0x00000008050a72a5 */ /* 0x000fe4000f8e00ff */
[----:B------:R-:W-:Y:S02]  /*14f0*/  USHF.R.U32.HI UR7, URZ, UR9, UR7 ;  /* 0x00000009ff077299 */ /* 0x000fe40008011607 */
[----:B------:R-:W-:Y:S02]  /*1500*/  UIADD3 UR10, UPT, UPT, -UR4, URZ, URZ ;  /* 0x000000ff040a7290 */ /* 0x000fe4000fffe1ff */
[----:B------:R-:W-:Y:S02]  /*1510*/  USEL UR7, UR4, UR7, !UP2 ;  /* 0x0000000704077287 */ /* 0x000fe4000d000000 */
[----:B------:R-:W-:Y:S01]  /*1520*/  UIMAD UR10, UR14, UR10, UR20 ;  /* 0x0000000a0e0a72a4 */ /* 0x000fe2000f8e0214 */
[----:B------:R-:W-:-:S02]  /*1530*/  @!UP0 UMOV UR8, UR11 ;  /* 0x0000000b00088c82 */ /* 0x000fc40008000000 */
[----:B------:R-:W-:Y:S02]  /*1540*/  @!UP0 USHF.R.U32.HI UR8, URZ, UR9, UR8 ;  /* 0x00000009ff088299 */ /* 0x000fe40008011608 */
[----:B------:R-:W-:Y:S02]  /*1550*/  UIADD3 UR9, UPT, UPT, -UR7, URZ, URZ ;  /* 0x000000ff07097290 */ /* 0x000fe4000fffe1ff */
[----:B------:R-:W-:Y:S02]  /*1560*/  @!UP0 USEL UR8, UR5, UR8, !UP2 ;  /* 0x0000000805088287 */ /* 0x000fe4000d000000 */
[----:B------:R-:W-:Y:S02]  /*1570*/  UIMAD UR9, UR19, UR9, UR4 ;  /* 0x00000009130972a4 */ /* 0x000fe4000f8e0204 */
[----:B------:R-:W-:Y:S02]  /*1580*/  @!UP0 UIADD3 UR7, UPT, UPT, UR7, -UR8, URZ ;  /* 0x8000000807078290 */ /* 0x000fe4000fffe0ff */
[----:B------:R-:W-:-:S02]  /*1590*/  @!UP0 UIMAD UR6, UR9, UR6, UR8 ;  /* 0x00000006090682a4 */ /* 0x000fc4000f8e0208 */
[----:B------:R-:W-:-:S04]  /*15a0*/  @!UP0 UIMAD UR4, UR7, UR19, UR5 ;  /* 0x00000013070482a4 */ /* 0x000fc8000f8e0205 */
[----:B------:R-:W-:Y:S01]  /*15b0*/  UIMAD UR20, UR4, UR14, UR10 ;  /* 0x0000000e041472a4 */ /* 0x000fe2000f8e020a */
[----:B------:R-:W-:Y:S02]  /*15c0*/  @!UP0 UMOV UR5, UR6 ;  /* 0x0000000600058c82 */ /* 0x000fe40008000000 */
[----:B------:R-:W-:-:S12]  /*15d0*/  UIMAD UR44, UR5, UR22, UR44 ;  /* 0x00000016052c72a4 */ /* 0x000fd8000f8e022c */
.L_x_18:
[----:B------:R-:W-:-:S09]  /*15e0*/  UISETP.NE.AND UP0, UPT, UR24, 0x1, UPT ;  /* 0x000000011800788c */ /* 0x000fd2000bf05270 */
[----:B------:R-:W-:Y:S05]  /*15f0*/  BRA.U UP0, `(.L_x_19) ;  /* 0x0000000100407547 */ /* 0x000fea000b800000 */
[----:B------:R-:W2:Y:S01]  /*1600*/  LDCU.128 UR8, c[0x0][0xb10] ;  /* 0x00016200ff0877ac */ /* 0x000ea20008000c00 */
[----:B------:R-:W3:Y:S01]  /*1610*/  LDCU UR12, c[0x0][0xb0c] ;  /* 0x00016180ff0c77ac */ /* 0x000ee20008000800 */
[----:B------:R-:W4:Y:S01]  /*1620*/  LDCU UR13, c[0x0][0xb20] ;  /* 0x00016400ff0d77ac */ /* 0x000f220008000800 */
[----:B--2---:R-:W-:Y:S02]  /*1630*/  UIMAD.WIDE.U32 UR4, UR44, UR8, URZ ;  /* 0x000000082c0472a5 */ /* 0x004fe4000f8e00ff */
[----:B------:R-:W-:Y:S02]  /*1640*/  UIMAD.WIDE.U32 UR6, UR20, UR11, URZ ;  /* 0x0000000b140672a5 */ /* 0x000fe4000f8e00ff */
[----:B---3--:R-:W-:Y:S02]  /*1650*/  UISETP.NE.AND UP0, UPT, UR12, 0x1, UPT ;  /* 0x000000010c00788c */ /* 0x008fe4000bf05270 */
[----:B------:R-:W-:-:S03]  /*1660*/  USHF.R.U32.HI UR5, URZ, UR9, UR5 ;  /* 0x00000009ff057299 */ /* 0x000fc60008011605 */
[----:B------:R-:W-:Y:S01]  /*1670*/  UMOV UR4, UR7 ;  /* 0x0000000700047c82 */ /* 0x000fe20008000000 */
[----:B------:R-:W-:Y:S02]  /*1680*/  USEL UR5, UR44, UR5, !UP0 ;  /* 0x000000052c057287 */ /* 0x000fe4000c000000 */
[----:B------:R-:W-:Y:S02]  /*1690*/  UISETP.NE.AND UP0, UPT, UR10, 0x1, UPT ;  /* 0x000000010a00788c */ /* 0x000fe4000bf05270 */
[----:B----4-:R-:W-:-:S04]  /*16a0*/  USHF.R.U32.HI UR4, URZ, UR13, UR4 ;  /* 0x0000000dff047299 */ /* 0x010fc80008011604 */
[----:B------:R-:W-:-:S04]  /*16b0*/  USEL UR4, UR20, UR4, !UP0 ;  /* 0x0000000414047287 */ /* 0x000fc8000c000000 */
[----:B------:R-:W-:Y:S02]  /*16c0*/  UIADD3 UR6, UPT, UPT, -UR4, UR5, URZ ;  /* 0x0000000504067290 */ /* 0x000fe4000fffe1ff */
[----:B------:R-:W-:Y:S02]  /*16d0*/  UIADD3 UR4, UPT, UPT, UR4, -UR5, URZ ;  /* 0x8000000504047290 */ /* 0x000fe4000fffe0ff */
[----:B------:R-:W-:Y:S02]  /*16e0*/  UIMAD UR20, UR6, UR10, UR20 ;  /* 0x0000000a061472a4 */ /* 0x000fe4000f8e0214 */
[----:B------:R-:W-:-:S12]  /*16f0*/  UIMAD UR44, UR4, UR12, UR44 ;  /* 0x0000000c042c72a4 */ /* 0x000fd8000f8e022c */
.L_x_19:
[----:B------:R-:W-:Y:S05]  /*1700*/  BRA.U !UP6, `(.L_x_20) ;  /* 0x000000010e0c7547 */ /* 0x000fea000b800000 */
[----:B------:R-:W-:Y:S01]  /*1710*/  UCGABAR_WAIT ;  /* 0x0000000000007dc7 */ /* 0x000fe20008000000 */
[----:B------:R-:W-:Y:S01]  /*1720*/  CCTL.IVALL ;  /* 0x00000000ff00798f */ /* 0x000fe20002000000 */
[----:B------:R-:W-:Y:S05]  /*1730*/  BRA `(.L_x_21) ;  /* 0x0000000000047947 */ /* 0x000fea0003800000 */
.L_x_20:
[----:B------:R-:W-:Y:S06]  /*1740*/  BAR.SYNC.DEFER_BLOCKING 0x0 ;  /* 0x0000000000007b1d */ /* 0x000fec0000010000 */
.L_x_21:
[----:B------:R-:W-:Y:S05]  /*1750*/  BRA.U UP5, `(.L_x_22) ;  /* 0x0000001d05ec7547 */ /* 0x000fea000b800000 */
[----:B------:R-:W2:Y:S01]  /*1760*/  LDCU UR5, c[0x0][0x388] ;  /* 0x00007100ff0577ac */ /* 0x000ea20008000800 */
[----:B------:R-:W-:Y:S01]  /*1770*/  PLOP3.LUT P1, PT, PT, PT, UP3, 0x80, 0x8 ;  /* 0x000000000008781c */ /* 0x000fe20003f2f038 */
[----:B------:R-:W-:Y:S01]  /*1780*/  IMAD.MOV.U32 R2, RZ, RZ, RZ ;  /* 0x000000ffff027224 */ /* 0x000fe200078e00ff */
[----:B------:R-:W-:Y:S01]  /*1790*/  ISETP.EQ.OR P2, PT, R3, RZ, P3 ;  /* 0x000000ff0300720c */ /* 0x000fe20001f42670 */
[----:B------:R-:W3:Y:S01]  /*17a0*/  LDCU UR6, c[0x0][0x38c] ;  /* 0x00007180ff0677ac */ /* 0x000ee20008000800 */
[----:B------:R-:W-:Y:S01]  /*17b0*/  PLOP3.LUT P1, PT, P1, PT, PT, 0x8, 0x80 ;  /* 0x000000000080781c */ /* 0x000fe20000f2e170 */
[----:B------:R-:W4:Y:S01]  /*17c0*/  LDCU UR48, c[0x0][0x390] ;  /* 0x00007200ff3077ac */ /* 0x000f220008000800 */
[----:B------:R-:W-:Y:S01]  /*17d0*/  UISETP.NE.AND UP1, UPT, UR18, URZ, UPT ;  /* 0x000000ff1200728c */ /* 0x000fe2000bf25270 */
[----:B------:R-:W1:Y:S01]  /*17e0*/  LDCU UR47, c[0x0][0x370] ;  /* 0x00006e00ff2f77ac */ /* 0x000e620008000800 */
[----:B--2---:R-:W-:Y:S01]  /*17f0*/  UIADD3 UR5, UPT, UPT, UR5, 0x3f, URZ ;  /* 0x0000003f05057890 */ /* 0x004fe2000fffe0ff */
[----:B------:R-:W2:Y:S03]  /*1800*/  LDCU.64 UR36, c[0x0][0x348] ;  /* 0x00006900ff2477ac */ /* 0x000ea60008000a00 */
[----:B------:R-:W-:-:S02]  /*1810*/  USHF.R.S32.HI UR4, URZ, 0x1f, UR5 ;  /* 0x0000001fff047899 */ /* 0x000fc40008011405 */
[----:B------:R-:W-:Y:S02]  /*1820*/  USHF.L.U32 UR51, UR21, 0x6, URZ ;  /* 0x0000000615337899 */ /* 0x000fe400080006ff */
[----:B------:R-:W-:Y:S02]  /*1830*/  ULEA.HI UR4, UR4, UR5, URZ, 0x6 ;  /* 0x0000000504047291 */ /* 0x000fe4000f8f30ff */
[----:B------:R-:W-:Y:S02]  /*1840*/  USHF.L.U32 UR5, UR21, 0x5, URZ ;  /* 0x0000000515057899 */ /* 0x000fe400080006ff */
[----:B------:R-:W-:Y:S02]  /*1850*/  USHF.R.S32.HI UR4, URZ, 0x6, UR4 ;  /* 0x00000006ff047899 */ /* 0x000fe40008011404 */
[----:B------:R-:W-:Y:S02]  /*1860*/  ULOP3.LUT UR50, UR5, 0x20, URZ, 0xc0, !UPT ;  /* 0x0000002005327892 */ /* 0x000fe4000f8ec0ff */
[----:B---3--:R-:W-:Y:S01]  /*1870*/  UIMAD UR4, UR4, UR6, URZ ;  /* 0x00000006040472a4 */ /* 0x008fe2000f8e02ff */
[----:B-1----:R-:W1:Y:S03]  /*1880*/  LDCU UR46, c[0x0][0x374] ;  /* 0x00006e80ff2e77ac */ /* 0x002e660008000800 */
[----:B----4-:R-:W-:-:S02]  /*1890*/  UIMAD UR48, UR4, UR48, URZ ;  /* 0x00000030043072a4 */ /* 0x010fc4000f8e02ff */
[----:B------:R-:W-:Y:S02]  /*18a0*/  USEL UR33, UR53, 0x2, UP1 ;  /* 0x0000000235217887 */ /* 0x000fe40008800000 */
[----:B------:R-:W-:Y:S02]  /*18b0*/  UISETP.NE.AND UP2, UPT, UR48, URZ, UPT ;  /* 0x000000ff3000728c */ /* 0x000fe4000bf45270 */
[----:B------:R-:W-:Y:S01]  /*18c0*/  UISETP.LT.U32.AND UP0, UPT, UR48, 0x11, UPT ;  /* 0x000000113000788c */ /* 0x000fe2000bf01070 */
[----:B------:R-:W-:Y:S01]  /*18d0*/  UMOV UR23, 0x1 ;  /* 0x0000000100177882 */ /* 0x000fe20000000000 */
[----:B------:R-:W-:Y:S02]  /*18e0*/  UMOV UR26, URZ ;  /* 0x000000ff001a7c82 */ /* 0x000fe40008000000 */
[----:B------:R-:W-:Y:S01]  /*18f0*/  USEL UR4, UR48, 0x11, UP0 ;  /* 0x0000001130047887 */ /* 0x000fe20008000000 */
[----:B------:R-:W-:Y:S01]  /*1900*/  UMOV UR27, URZ ;  /* 0x000000ff001b7c82 */ /* 0x000fe20008000000 */
[----:B------:R-:W-:-:S02]  /*1910*/  UMOV UR34, URZ ;  /* 0x000000ff00227c82 */ /* 0x000fc40008000000 */
[----:B------:R-:W-:Y:S02]  /*1920*/  UIADD3 UR5, UPT, UPT, UR4, -0x1, URZ ;  /* 0xffffffff04057890 */ /* 0x000fe4000fffe0ff */
[----:B------:R-:W-:Y:S02]  /*1930*/  @!UP2 UIADD3 UR5, UPT, UPT, UR4, URZ, URZ ;  /* 0x000000ff0405a290 */ /* 0x000fe4000fffe0ff */
[----:B------:R-:W-:Y:S02]  /*1940*/  UIADD3 UR45, UPT, UPT, UR48, -UR4, URZ ;  /* 0x80000004302d7290 */ /* 0x000fe4000fffe0ff */
[----:B-12---:R-:W-:-:S12]  /*1950*/  UIADD3 UR49, UPT, UPT, UR5, 0x1, URZ ;  /* 0x0000000105317890 */ /* 0x006fd8000fffe0ff */
.L_x_40:
[----:B------:R-:W1:Y:S01]  /*1960*/  S2UR UR25, SR_CgaCtaId ;  /* 0x00000000001979c3 */ /* 0x000e620000008800 */
[----:B------:R-:W-:Y:S01]  /*1970*/  UMOV UR4, 0x400 ;  /* 0x0000040000047882 */ /* 0x000fe20000000000 */
[----:B------:R-:W-:Y:S01]  /*1980*/  MOV R0, UR23 ;  /* 0x0000001700007c02 */ /* 0x000fe20008000f00 */
[----:B------:R-:W-:Y:S02]  /*1990*/  UISETP.NE.AND UP0, UPT, UR48, URZ, UPT ;  /* 0x000000ff3000728c */ /* 0x000fe4000bf05270 */
[----:B------:R-:W-:Y:S01]  /*19a0*/  ULEA UR19, UR20, UR50, 0x6 ;  /* 0x0000003214137291 */ /* 0x000fe2000f8e30ff */
[----:B------:R-:W-:Y:S01]  /*19b0*/  SHF.L.U32 R0, R0, 0x1f, RZ ;  /* 0x0000001f00007819 */ /* 0x000fe200000006ff */
[----:B------:R-:W-:Y:S01]  /*19c0*/  UMOV UR24, URZ ;  /* 0x000000ff00187c82 */ /* 0x000fe20008000000 */
[----:B------:R-:W-:Y:S01]  /*19d0*/  UMOV UR21, URZ ;  /* 0x000000ff00157c82 */ /* 0x000fe20008000000 */
[----:B------:R-:W-:Y:S01]  /*19e0*/  UMOV UR20, URZ ;  /* 0x000000ff00147c82 */ /* 0x000fe20008000000 */
[----:B-1----:R-:W-:-:S04]  /*19f0*/  ULEA UR25, UR25, UR4, 0x18 ;  /* 0x0000000419197291 */ /* 0x002fc8000f8ec0ff */
[----:B------:R-:W-:-:S09]  /*1a00*/  ULEA UR4, UR26, UR25, 0x3 ;  /* 0x000000191a047291 */ /* 0x000fd2000f8e18ff */
[----:B------:R1:W2:Y:S01]  /*1a10*/  SYNCS.PHASECHK.TRANS64.TRYWAIT P0, [UR4+0x88], R0 ;  /* 0x00008800ff0075a7 */ /* 0x0002a20008001104 */
[----:B------:R-:W-:-:S04]  /*1a20*/  ULEA.HI UR4, UR44, UR44, URZ, 0x1 ;  /* 0x0000002c2c047291 */ /* 0x000fc8000f8f08ff */
[----:B------:R-:W-:-:S04]  /*1a30*/  USHF.L.U32 UR4, UR4, 0x6, URZ ;  /* 0x0000000604047899 */ /* 0x000fc800080006ff */
[----:B------:R-:W-:-:S04]  /*1a40*/  ULOP3.LUT UR4, UR4, 0xffffff80, URZ, 0xc0, !UPT ;  /* 0xffffff8004047892 */ /* 0x000fc8000f8ec0ff */
[----:B------:R-:W-:Y:S01]  /*1a50*/  ULOP3.LUT UR35, UR4, 0x40, UR51, 0xf8, !UPT ;  /* 0x0000004004237892 */ /* 0x000fe2000f8ef833 */
[----:B------:R-:W-:Y:S11]  /*1a60*/  BRA.U !UP0, `(.L_x_23) ;  /* 0x0000000508607547 */ /* 0x000ff6000b800000 */
[----:B------:R-:W3:Y:S01]  /*1a70*/  LDCU.128 UR8, c[0x0][0x480] ;  /* 0x00009000ff0877ac */ /* 0x000ee20008000c00 */
[----:B------:R-:W4:Y:S01]  /*1a80*/  LDCU.64 UR12, c[0x0][0x490] ;  /* 0x00009200ff0c77ac */ /* 0x000f220008000a00 */
[----:B------:R-:W1:Y:S01]  /*1a90*/  LDCU.64 UR20, c[0x0][0x4b0] ;  /* 0x00009600ff1477ac */ /* 0x000e620008000a00 */
[----:B------:R-:W1:Y:S01]  /*1aa0*/  LDCU.64 UR16, c[0x0][0x4d0] ;  /* 0x00009a00ff1077ac */ /* 0x000e620008000a00 */
[----:B------:R-:W1:Y:S01]  /*1ab0*/  LDCU UR43, c[0x0][0x390] ;  /* 0x00007200ff2b77ac */ /* 0x000e620008000800 */
[----:B---3--:R-:W-:Y:S02]  /*1ac0*/  UIMAD.WIDE.U32 UR4, UR35, UR9, URZ ;  /* 0x00000009230472a5 */ /* 0x008fe4000f8e00ff */
[----:B------:R-:W-:Y:S01]  /*1ad0*/  UISETP.NE.AND UP0, UPT, UR8, 0x1, UPT ;  /* 0x000000010800788c */ /* 0x000fe2000bf05270 */
[----:B------:R-:W3:Y:S04]  /*1ae0*/  LDCU UR44, c[0x0][0x38c] ;  /* 0x00007180ff2c77ac */ /* 0x000ee80008000800 */
[----:B------:R-:W-:Y:S01]  /*1af0*/  UMOV UR4, UR5 ;  /* 0x0000000500047c82 */ /* 0x000fe20008000000 */
[----:B------:R-:W1:Y:S01]  /*1b00*/  LDCU.64 UR14, c[0x0][0x4b8] ;  /* 0x00009700ff0e77ac */ /* 0x000e620008000a00 */
[----:B------:R-:W-:-:S02]  /*1b10*/  USHF.R.U32.HI UR6, URZ, UR10, UR4 ;  /* 0x0000000aff067299 */ /* 0x000fc40008011604 */
[----:B------:R-:W-:Y:S02]  /*1b20*/  UIADD3 UR34, UPT, UPT, UR49, UR27, URZ ;  /* 0x0000001b31227290 */ /* 0x000fe4000fffe0ff */
[----:B------:R-:W-:Y:S02]  /*1b30*/  USEL UR6, UR35, UR6, !UP0 ;  /* 0x0000000623067287 */ /* 0x000fe4000c000000 */
[----:B------:R-:W-:Y:S02]  /*1b40*/  UISETP.NE.AND UP0, UPT, UR11, 0x1, UPT ;  /* 0x000000010b00788c */ /* 0x000fe4000bf05270 */
[----:B----4-:R-:W-:Y:S02]  /*1b50*/  UIMAD.WIDE.U32 UR4, UR6, UR12, URZ ;  /* 0x0000000c060472a5 */ /* 0x010fe4000f8e00ff */
[----:B------:R-:W-:Y:S01]  /*1b60*/  UIADD3 UR7, UPT, UPT, -UR6, URZ, URZ ;  /* 0x000000ff06077290 */ /* 0x000fe2000fffe1ff */
[----:B------:R-:W-:-:S03]  /*1b70*/  UMOV UR24, URZ ;  /* 0x000000ff00187c82 */ /* 0x000fc60008000000 */
[----:B------:R-:W-:Y:S01]  /*1b80*/  UIMAD UR7, UR8, UR7, UR35 ;  /* 0x00000007080772a4 */ /* 0x000fe2000f8e0223 */
[----:B------:R-:W-:Y:S02]  /*1b90*/  UMOV UR4, UR5 ;  /* 0x0000000500047c82 */ /* 0x000fe40008000000 */
[----:B------:R-:W-:Y:S02]  /*1ba0*/  USHF.R.U32.HI UR13, URZ, UR13, UR4 ;  /* 0x0000000dff0d7299 */ /* 0x000fe40008011604 */
[----:B------:R-:W4:Y:S02]  /*1bb0*/  LDCU.64 UR4, c[0x0][0x4d8] ;  /* 0x00009b00ff0477ac */ /* 0x000f240008000a00 */
[----:B------:R-:W-:-:S04]  /*1bc0*/  USEL UR13, UR6, UR13, !UP0 ;  /* 0x0000000d060d7287 */ /* 0x000fc8000c000000 */
[----:B------:R-:W-:-:S04]  /*1bd0*/  UIADD3 UR12, UPT, UPT, -UR13, URZ, URZ ;  /* 0x000000ff0d0c7290 */ /* 0x000fc8000fffe1ff */
[----:B------:R-:W-:Y:S02]  /*1be0*/  UIMAD UR12, UR11, UR12, UR6 ;  /* 0x0000000c0b0c72a4 */ /* 0x000fe4000f8e0206 */
[----:B-1----:R-:W-:Y:S02]  /*1bf0*/  UIMAD UR11, UR7, UR20, UR16 ;  /* 0x00000014070b72a4 */ /* 0x002fe4000f8e0210 */
[----:B------:R-:W-:Y:S01]  /*1c00*/  UIMAD UR12, UR12, UR21, UR17 ;  /* 0x000000150c0c72a4 */ /* 0x000fe2000f8e0211 */
[----:B------:R-:W-:Y:S01]  /*1c10*/  UMOV UR6, UR26 ;  /* 0x0000001a00067c82 */ /* 0x000fe20008000000 */
[----:B------:R-:W-:Y:S01]  /*1c20*/  UMOV UR20, URZ ;  /* 0x000000ff00147c82 */ /* 0x000fe20008000000 */
[----:B---3--:R-:W-:-:S09]  /*1c30*/  UMOV UR21, URZ ;  /* 0x000000ff00157c82 */ /* 0x008fd20008000000 */
.L_x_29:
[----:B------:R-:W-:Y:S01]  /*1c40*/  @!P3 MOV R3, 0x6000 ;  /* 0x000060000003b802 */ /* 0x000fe20000000f00 */
[----:B------:R-:W-:Y:S01]  /*1c50*/  ULEA UR9, UR6, UR25, 0x3 ;  /* 0x0000001906097291 */ /* 0x000fe2000f8e18ff */
[----:B-12---:R-:W-:Y:S11]  /*1c60*/  @P0 BRA `(.L_x_24) ;  /* 0x0000000000100947 */ /* 0x006ff60003800000 */
[----:B------:R-:W-:Y:S04]  /*1c70*/  MOV R4, UR23 ;  /* 0x0000001700047c02 */ /* 0x000fe80008000f00 */
[----:B------:R-:W-:Y:S04]  /*1c80*/  SHF.L.U32 R4, R4, 0x1f, RZ ;  /* 0x0000001f04047819 */ /* 0x000fe800000006ff */
[----:B------:R-:W1:Y:S02]  /*1c90*/  SYNCS.PHASECHK.TRANS64.TRYWAIT P0, [UR9+0x88], R4 ;  /* 0x00008804ff0075a7 */ /* 0x000e640008001109 */
[----:B-1----:R-:W-:Y:S05]  /*1ca0*/  @!P0 BRA `(.L_x_25) ;  /* 0x0000006800c48947 */ /* 0x002fea0003800000 */
.L_x_24:
[----:B------:R2:W-:Y:S01]  /*1cb0*/  @!P3 SYNCS.ARRIVE.TRANS64 RZ, [UR9], R3 ;  /* 0x00000003ffffb9a7 */ /* 0x0005e20008000009 */
[----:B------:R-:W-:Y:S04]  /*1cc0*/  ULOP3.LUT UR7, UR33, 0x2, URZ, 0xfc, !UPT ;  /* 0x0000000221077892 */ /* 0x000fe8000f8efcff */
[----:B------:R-:W-:Y:S09]  /*1cd0*/  UISETP.NE.AND UP0, UPT, UR7, 0x2, UPT ;  /* 0x000000020700788c */ /* 0x000ff2000bf05270 */
[----:B------:R-:W-:Y:S05]  /*1ce0*/  BRA.U UP0, `(.L_x_26) ;  /* 0x0000000100047547 */ /* 0x000fea000b800000 */
[----:B----4-:R-:W-:Y:S05]  /*1cf0*/  BPT.TRAP 0x1 ;  /* 0x000000040000795c */ /* 0x010fea0000300000 */
.L_x_26:
[----:B------:R-:W-:Y:S04]  /*1d00*/  BSSY.RECONVERGENT B0, `(.L_x_27) ;  /* 0x0000003000007945 */ /* 0x000fe80003800200 */
[----:B------:R-:W-:Y:S05]  /*1d10*/  @P2 BRA `(.L_x_28) ;  /* 0x0000000000042947 */ /* 0x000fea0003800000 */
[----:B----4-:R-:W-:Y:S05]  /*1d20*/  BPT.TRAP 0x1 ;  /* 0x000000040000795c */ /* 0x010fea0000300000 */
.L_x_28:
[----:B----4-:R-:W-:Y:S05]  /*1d30*/  BSYNC.RECONVERGENT B0 ;  /* 0x0000000000007941 */ /* 0x010fea0003800200 */
.L_x_27:
[----:B------:R-:W-:Y:S02]  /*1d40*/  UIADD3 UR7, UPT, UPT, UR6, 0x1, URZ ;  /* 0x0000000106077890 */ /* 0x000fe4000fffe0ff */
[----:B------:R-:W-:Y:S02]  /*1d50*/  ULEA UR16, UR6, UR25, 0xc ;  /* 0x0000001906107291 */ /* 0x000fe4000f8e60ff */
[----:B------:R-:W-:Y:S02]  /*1d60*/  UISETP.NE.AND UP0, UPT, UR7, 0x11, UPT ;  /* 0x000000110700788c */ /* 0x000fe4000bf05270 */
[----:B------:R-:W-:Y:S02]  /*1d70*/  UIADD3 UR30, UP1, UPT, UR36, 0x80, URZ ;  /* 0x00000080241e7890 */ /* 0x000fe4000ff3e0ff */
[----:B------:R-:W-:Y:S02]  /*1d80*/  USEL UR8, URZ, 0x1, UP0 ;  /* 0x00000001ff087887 */ /* 0x000fe40008000000 */
[----:B------:R-:W-:Y:S02]  /*1d90*/  USEL UR26, UR7, URZ, UP0 ;  /* 0x000000ff071a7287 */ /* 0x000fe40008000000 */
[----:B------:R-:W-:Y:S02]  /*1da0*/  ULOP3.LUT UR23, UR23, UR8, URZ, 0x3c, !UPT ;  /* 0x0000000817177292 */ /* 0x000fe4000f8e3cff */
[----:B------:R-:W-:Y:S02]  /*1db0*/  ULEA UR7, UR26, UR25, 0x3 ;  /* 0x000000191a077291 */ /* 0x000fe4000f8e18ff */
[----:B------:R-:W-:Y:S02]  /*1dc0*/  ULEA UR8, UR6, UR25, 0xd ;  /* 0x0000001906087291 */ /* 0x000fe4000f8e68ff */
[----:B------:R-:W-:Y:S01]  /*1dd0*/  ULOP3.LUT UR9, UR9, 0xfefffff8, URZ, 0xc0, !UPT ;  /* 0xfefffff809097892 */ /* 0x000fe2000f8ec0ff */
[----:B-1----:R-:W-:Y:S01]  /*1de0*/  MOV R0, UR23 ;  /* 0x0000001700007c02 */ /* 0x002fe20008000f00 */
[----:B------:R-:W-:Y:S02]  /*1df0*/  USHF.L.U32 UR10, UR24, 0x6, URZ ;  /* 0x00000006180a7899 */ /* 0x000fe400080006ff */
[----:B------:R-:W-:Y:S01]  /*1e00*/  UIADD3.X UR31, UPT, UPT, URZ, UR37, URZ, UP1, !UPT ;  /* 0x00000025ff1f7290 */ /* 0x000fe20008ffe4ff */
[----:B------:R-:W-:Y:S01]  /*1e10*/  SHF.L.U32 R0, R0, 0x1f, RZ ;  /* 0x0000001f00007819 */ /* 0x000fe200000006ff */
[----:B------:R-:W-:Y:S02]  /*1e20*/  UIADD3 UR8, UPT, UPT, UR8, 0x3300, URZ ;  /* 0x0000330008087890 */ /* 0x000fe4000fffe0ff */
[----:B------:R-:W-:Y:S01]  /*1e30*/  UIADD3 UR28, UP0, UPT, UR36, 0x180, URZ ;  /* 0x00000180241c7890 */ /* 0x000fe2000ff1e0ff */
[----:B------:R3:W1:Y:S01]  /*1e40*/  SYNCS.PHASECHK.TRANS64.TRYWAIT P0, [UR7+0x88], R0 ;  /* 0x00008800ff0075a7 */ /* 0x0006620008001107 */
[----:B------:R-:W-:Y:S02]  /*1e50*/  UIMAD UR7, UR20, UR14, UR4 ;  /* 0x0000000e140772a4 */ /* 0x000fe4000f8e0204 */
[----:B------:R-:W-:Y:S02]  /*1e60*/  UIMAD UR6, UR21, UR15, UR5 ;  /* 0x0000000f150672a4 */ /* 0x000fe4000f8e0205 */
[----:B------:R-:W-:Y:S02]  /*1e70*/  UIADD3.X UR29, UPT, UPT, URZ, UR37, URZ, UP0, !UPT ;  /* 0x00000025ff1d7290 */ /* 0x000fe400087fe4ff */
[----:B------:R-:W-:Y:S02]  /*1e80*/  UPRMT UR6, UR7, 0x40, UR6 ;  /* 0x0000004007067896 */ /* 0x000fe40008000006 */
[----:B------:R-:W-:Y:S02]  /*1e90*/  UIADD3 UR16, UPT, UPT, UR16, 0x25300, URZ ;  /* 0x0002530010107890 */ /* 0x000fe4000fffe0ff */
[----:B------:R-:W-:Y:S02]  /*1ea0*/  UPRMT UR6, UR6, 0x5410, URZ ;  /* 0x0000541006067896 */ /* 0x000fe400080000ff */
[----:B------:R-:W-:Y:S02]  /*1eb0*/  UIADD3 UR32, UPT, UPT, UR20, 0x1, URZ ;  /* 0x0000000114207890 */ /* 0x000fe4000fffe0ff */
[----:B------:R-:W-:Y:S02]  /*1ec0*/  UIADD3 UR22, UPT, UPT, UR21, 0x1, URZ ;  /* 0x0000000115167890 */ /* 0x000fe4000fffe0ff */
[----:B------:R-:W-:Y:S02]  /*1ed0*/  UISETP.NE.AND UP2, UPT, UR32, UR44, UPT ;  /* 0x0000002c2000728c */ /* 0x000fe4000bf45270 */
[----:B------:R-:W-:Y:S02]  /*1ee0*/  UIADD3 UR27, UPT, UPT, UR27, 0x1, URZ ;  /* 0x000000011b1b7890 */ /* 0x000fe4000fffe0ff */
[----:B------:R-:W-:Y:S01]  /*1ef0*/  UIADD3 UR7, UPT, UPT, UR24, 0x1, URZ ;  /* 0x0000000118077890 */ /* 0x000fe2000fffe0ff */
[----:B------:R-:W-:Y:S01]  /*1f00*/  UMOV UR40, 0x0 ;  /* 0x0000000000287882 */ /* 0x000fe20000000000 */
[----:B------:R-:W-:Y:S01]  /*1f10*/  UMOV UR41, 0x10000000 ;  /* 0x1000000000297882 */ /* 0x000fe20000000000 */
[----:B------:R-:W-:Y:S01]  /*1f20*/  UMOV UR17, UR9 ;  /* 0x0000000900117c82 */ /* 0x000fe20008000000 */
[----:B------:R4:W-:Y:S01]  /*1f30*/  UTMALDG.4D.IM2COL.2CTA [UR8], [UR30], UR6, desc[UR40] ;  /* 0x000028081e0073b4 */ /* 0x0009e20008259006 */
[----:B------:R-:W-:Y:S02]  /*1f40*/  UMOV UR18, UR10 ;  /* 0x0000000a00127c82 */ /* 0x000fe40008000000 */
[----:B------:R-:W-:Y:S04]  /*1f50*/  @UP2 UIADD3 UR22, UPT, UPT, UR21, URZ, URZ ;  /* 0x000000ff15162290 */ /* 0x000fe8000fffe0ff */
[----:B------:R-:W-:Y:S01]  /*1f60*/  UISETP.NE.AND UP0, UPT, UR22, UR43, UPT ;  /* 0x0000002b1600728c */ /* 0x000fe2000bf05270 */
[----:B------:R2:W-:Y:S10]  /*1f70*/  UTMALDG.4D.2CTA [UR16], [UR28], desc[UR40] ;  /* 0x000028101c0075b4 */ /* 0x0005f40008219000 */
[----:B------:R-:W-:Y:S07]  /*1f80*/  @UP0 UIADD3 UR7, UPT, UPT, UR24, URZ, URZ ;  /* 0x000000ff18070290 */ /* 0x000fee000fffe0ff */
[----:B------:R-:W-:Y:S01]  /*1f90*/  UMOV UR24, UR7 ;  /* 0x0000000700187c82 */ /* 0x000fe20008000000 */
[----:B----4-:R-:W-:Y:S01]  /*1fa0*/  UMOV UR6, UR26 ;  /* 0x0000001a00067c82 */ /* 0x010fe20008000000 */
[----:B--2---:R-:W-:Y:S02]  /*1fb0*/  USEL UR21, UR22, URZ, UP0 ;  /* 0x000000ff16157287 */ /* 0x004fe40008000000 */
[----:B------:R-:W-:Y:S02]  /*1fc0*/  UISETP.NE.AND UP0, UPT, UR27, UR34, UPT ;  /* 0x000000221b00728c */ /* 0x000fe4000bf05270 */
[----:B------:R-:W-:Y:S07]  /*1fd0*/  USEL UR20, UR32, URZ, UP2 ;  /* 0x000000ff20147287 */ /* 0x000fee0009000000 */
[----:B---3--:R-:W-:Y:S05]  /*1fe0*/  BRA.U UP0, `(.L_x_29) ;  /* 0xfffffffd00147547 */ /* 0x008fea000b83ffff */
.L_x_23:
[----:B------:R-:W-:Y:S01]  /*1ff0*/  ULEA UR4, UR26, UR25, 0x3 ;  /* 0x000000191a047291 */ /* 0x000fe2000f8e18ff */
[----:B-1----:R-:W-:Y:S01]  /*2000*/  MOV R0, UR23 ;  /* 0x0000001700007c02 */ /* 0x002fe20008000f00 */
[----:B------:R-:W-:Y:S01]  /*2010*/  @!P1 SYNCS.ARRIVE.TRANS64.A1T0 RZ, [UR25+0x148], RZ ;  /* 0x000148ffffff99a7 */ /* 0x000fe20008100019 */
[----:B------:R-:W-:Y:S02]  /*2020*/  UISETP.GE.AND UP0, UPT, UR45, 0x1, UPT ;  /* 0x000000012d00788c */ /* 0x000fe4000bf06270 */
[----:B------:R-:W-:-:S04]  /*2030*/  SHF.L.U32 R0, R0, 0x1f, RZ ;  /* 0x0000001f00007819 */ /* 0x000fc800000006ff */
[----:B--2---:R1:W2:Y:S03]  /*2040*/  SYNCS.PHASECHK.TRANS64.TRYWAIT P0, [UR4+0x88], R0 ;  /* 0x00008800ff0075a7 */ /* 0x0042a60008001104 */
[----:B------:R-:W-:Y:S05]  /*2050*/  BRA.U !UP0, `(.L_x_30) ;  /* 0x00000005085c7547 */ /* 0x000fea000b800000 */
        /* <DEDUP_REMOVED lines=16> */
[----:B------:R-:W-:-:S03]  /*2160*/  UMOV UR32, UR45 ;  /* 0x0000002d00207c82 */ /* 0x000fc60008000000 */
        /* <DEDUP_REMOVED lines=9> */
[----:B---3--:R-:W-:-:S11]  /*2200*/  UMOV UR6, UR26 ;  /* 0x0000001a00067c82 */ /* 0x008fd60008000000 */
.L_x_36:
[----:B------:R-:W-:Y:S01]  /*2210*/  @!P3 MOV R3, 0x6000 ;  /* 0x000060000003b802 */ /* 0x000fe20000000f00 */
[----:B------:R-:W-:Y:S01]  /*2220*/  ULEA UR9, UR6, UR25, 0x3 ;  /* 0x0000001906097291 */ /* 0x000fe2000f8e18ff */
[----:B-12---:R-:W-:Y:S11]  /*2230*/  @P0 BRA `(.L_x_31) ;  /* 0x0000000000100947 */ /* 0x006ff60003800000 */
[----:B------:R-:W-:Y:S04]  /*2240*/  MOV R4, UR23 ;  /* 0x0000001700047c02 */ /* 0x000fe80008000f00 */
[----:B------:R-:W-:Y:S04]  /*2250*/  SHF.L.U32 R4, R4, 0x1f, RZ ;  /* 0x0000001f04047819 */ /* 0x000fe800000006ff */
[----:B------:R-:W1:Y:S02]  /*2260*/  SYNCS.PHASECHK.TRANS64.TRYWAIT P0, [UR9+0x88], R4 ;  /* 0x00008804ff0075a7 */ /* 0x000e640008001109 */
[----:B-1----:R-:W-:Y:S05]  /*2270*/  @!P0 BRA `(.L_x_32) ;  /* 0x0000006400688947 */ /* 0x002fea0003800000 */
.L_x_31:
[----:B------:R2:W-:Y:S01]  /*2280*/  @!P3 SYNCS.ARRIVE.TRANS64 RZ, [UR9], R3 ;  /* 0x00000003ffffb9a7 */ /* 0x0005e20008000009 */
[----:B------:R-:W-:Y:S04]  /*2290*/  ULOP3.LUT UR7, UR33, 0x2, URZ, 0xfc, !UPT ;  /* 0x0000000221077892 */ /* 0x000fe8000f8efcff */
[----:B------:R-:W-:Y:S09]  /*22a0*/  UISETP.NE.AND UP0, UPT, UR7, 0x2, UPT ;  /* 0x000000020700788c */ /* 0x000ff2000bf05270 */
[----:B------:R-:W-:Y:S05]  /*22b0*/  BRA.U UP0, `(.L_x_33) ;  /* 0x0000000100047547 */ /* 0x000fea000b800000 */
[----:B----4-:R-:W-:Y:S05]  /*22c0*/  BPT.TRAP 0x1 ;  /* 0x000000040000795c */ /* 0x010fea0000300000 */
.L_x_33:
[----:B------:R-:W-:Y:S04]  /*22d0*/  BSSY.RECONVERGENT B0, `(.L_x_34) ;  /* 0x0000003000007945 */ /* 0x000fe80003800200 */
[----:B------:R-:W-:Y:S05]  /*22e0*/  @P2 BRA `(.L_x_35) ;  /* 0x0000000000042947 */ /* 0x000fea0003800000 */
[----:B----4-:R-:W-:Y:S05]  /*22f0*/  BPT.TRAP 0x1 ;  /* 0x000000040000795c */ /* 0x010fea0000300000 */
.L_x_35:
[----:B----4-:R-:W-:Y:S05]  /*2300*/  BSYNC.RECONVERGENT B0 ;  /* 0x0000000000007941 */ /* 0x010fea0003800200 */
.L_x_34:
        /* <DEDUP_REMOVED lines=26> */
[----:B------:R-:W-:Y:S01]  /*24b0*/  UIADD3 UR7, UPT, UPT, UR24, 0x1, URZ ;  /* 0x0000000118077890 */ /* 0x000fe2000fffe0ff */
[----:B------:R-:W-:Y:S01]  /*24c0*/  UMOV UR40, 0x0 ;  /* 0x0000000000287882 */ /* 0x000fe20000000000 */
[----:B------:R-:W-:Y:S01]  /*24d0*/  UMOV UR41, 0x10000000 ;  /* 0x1000000000297882 */ /* 0x000fe20000000000 */
[----:B------:R-:W-:Y:S01]  /*24e0*/  UMOV UR17, UR9 ;  /* 0x0000000900117c82 */ /* 0x000fe20008000000 */
[----:B------:R4:W-:Y:S01]  /*24f0*/  UTMALDG.4D.IM2COL.2CTA [UR8], [UR30], UR6, desc[UR40] ;  /* 0x000028081e0073b4 */ /* 0x0009e20008259006 */
[----:B------:R-:W-:Y:S04]  /*2500*/  UMOV UR18, UR10 ;  /* 0x0000000a00127c82 */ /* 0x000fe80008000000 */
[----:B------:R-:W-:Y:S04]  /*2510*/  @UP2 UIADD3 UR22, UPT, UPT, UR21, URZ, URZ ;  /* 0x000000ff15162290 */ /* 0x000fe8000fffe0ff */
[----:B------:R-:W-:Y:S01]  /*2520*/  UISETP.NE.AND UP0, UPT, UR22, UR43, UPT ;  /* 0x0000002b1600728c */ /* 0x000fe2000bf05270 */
[----:B------:R2:W-:Y:S10]  /*2530*/  UTMALDG.4D.2CTA [UR16], [UR28], desc[UR40] ;  /* 0x000028101c0075b4 */ /* 0x0005f40008219000 */
[----:B------:R-:W-:Y:S07]  /*2540*/  @UP0 UIADD3 UR7, UPT, UPT, UR24, URZ, URZ ;  /* 0x000000ff18070290 */ /* 0x000fee000fffe0ff */
[----:B------:R-:W-:Y:S01]  /*2550*/  UMOV UR24, UR7 ;  /* 0x0000000700187c82 */ /* 0x000fe20008000000 */
[----:B----4-:R-:W-:Y:S02]  /*2560*/  UIADD3 UR6, UPT, UPT, UR32, -0x1, URZ ;  /* 0xffffffff20067890 */ /* 0x010fe4000fffe0ff */
[----:B--2---:R-:W-:Y:S02]  /*2570*/  USEL UR21, UR22, URZ, UP0 ;  /* 0x000000ff16157287 */ /* 0x004fe40008000000 */
[----:B------:R-:W-:Y:S02]  /*2580*/  UISETP.GT.U32.AND UP0, UPT, UR32, 0x1, UPT ;  /* 0x000000012000788c */ /* 0x000fe4000bf04070 */
[----:B------:R-:W-:Y:S01]  /*2590*/  USEL UR20, UR27, URZ, UP2 ;  /* 0x000000ff1b147287 */ /* 0x000fe20009000000 */
[----:B------:R-:W-:Y:S01]  /*25a0*/  UMOV UR32, UR6 ;  /* 0x0000000600207c82 */ /* 0x000fe20008000000 */
[----:B------:R-:W-:Y:S05]  /*25b0*/  UMOV UR6, UR26 ;  /* 0x0000001a00067c82 */ /* 0x000fea0008000000 */
[----:B---3--:R-:W-:Y:S05]  /*25c0*/  BRA.U UP0, `(.L_x_36) ;  /* 0xfffffffd00107547 */ /* 0x008fea000b83ffff */
.L_x_30:
[----:B------:R-:W-:Y:S01]  /*25d0*/  SHF.L.U32 R3, R2, 0x1f, RZ ;  /* 0x0000001f02037819 */ /* 0x000fe200000006ff */
[----:B------:R-:W-:-:S03]  /*25e0*/  NOP ;  /* 0x0000000000007918 */ /* 0x000fc60000000000 */
[----:B-12---:R-:W1:Y:S02]  /*25f0*/  SYNCS.PHASECHK.TRANS64.TRYWAIT P0, [UR25+0x150], R3 ;  /* 0x00015003ff0075a7 */ /* 0x006e640008001119 */
[----:B-1----:R-:W-:Y:S05]  /*2600*/  @!P0 BRA `(.L_x_37) ;  /* 0x00000060009c8947 */ /* 0x002fea0003800000 */
.L_x_143:
[----:B------:R-:W2:Y:S01]  /*2610*/  LDS.128 R4, [UR25+0x190] ;  /* 0x00019019ff047984 */ /* 0x000ea20008000c00 */
[----:B------:R-:W-:Y:S02]  /*2620*/  UIADD3 UR4, UPT, UPT, UR25, 0x158, URZ ;  /* 0x0000015819047890 */ /* 0x000fe4000fffe0ff */
[----:B------:R-:W-:Y:S01]  /*2630*/  UISETP.GE.AND UP0, UPT, UR39, 0x1, UPT ;  /* 0x000000012700788c */ /* 0x000fe2000bf06270 */
[----:B------:R-:W-:Y:S01]  /*2640*/  @!PT LDS RZ, [RZ] ;  /* 0x00000000fffff984 */ /* 0x000fe20000000800 */
[----:B------:R-:W-:Y:S01]  /*2650*/  @!PT LDS RZ, [RZ] ;  /* 0x00000000fffff984 */ /* 0x000fe20000000800 */
[----:B------:R-:W-:Y:S01]  /*2660*/  @!PT LDS RZ, [RZ] ;  /* 0x00000000fffff984 */ /* 0x000fe20000000800 */
[----:B------:R-:W-:Y:S01]  /*2670*/  @!PT LDS RZ, [RZ] ;  /* 0x00000000fffff984 */ /* 0x000fe20000000800 */
[----:B------:R3:W-:Y:S06]  /*2680*/  MEMBAR.ALL.CTA ;  /* 0x0000000000007992 */ /* 0x0007ec0000008000 */
[----:B---3--:R-:W3:Y:S01]  /*2690*/  FENCE.VIEW.ASYNC.S ;  /* 0x00000000000073c6 */ /* 0x008ee20000000000 */
[----:B------:R-:W-:-:S09]  /*26a0*/  UPRMT UR4, URZ, 0x654, UR4 ;  /* 0x00000654ff047896 */ /* 0x000fd20008000004 */
[----:B---3--:R-:W-:Y:S01]  /*26b0*/  SYNCS.ARRIVE.TRANS64.RED.A1T0 RZ, [UR4], RZ ;  /* 0x000000ffffff79a7 */ /* 0x008fe20008100404 */
[----:B--2---:R-:W-:-:S13]  /*26c0*/  LOP3.LUT P0, RZ, R6, 0x1, RZ, 0xc0, !PT ;  /* 0x0000000106ff7812 */ /* 0x004fda000780c0ff */
[----:B------:R-:W-:Y:S01]  /*26d0*/  VOTEU.ANY UP1, P0 ;  /* 0x0000000000ff7886 */ /* 0x000fe20000020100 */
[----:B------:R-:W-:-:S13]  /*26e0*/  PLOP3.LUT P0, PT, PT, PT, UP1, 0x80, 0x8 ;  /* 0x000000000008781c */ /* 0x000fda0003f0f018 */
[----:B-1----:R-:W-:Y:S02]  /*26f0*/  @P0 MOV R0, R4 ;  /* 0x0000000400000202 */ /* 0x002fe40000000f00 */
[----:B------:R-:W-:Y:S02]  /*2700*/  @P0 LOP3.LUT R4, R5, 0xffff, RZ, 0xc0, !PT ;  /* 0x0000ffff05040812 */ /* 0x000fe400078ec0ff */
[----:B------:R-:W-:Y:S02]  /*2710*/  @P0 R2UR UR6, R0 ;  /* 0x00000000000602ca */ /* 0x000fe400000e0000 */
[----:B------:R-:W-:-:S11]  /*2720*/  @P0 R2UR UR5, R4 ;  /* 0x00000000040502ca */ /* 0x000fd600000e0000 */
[----:B------:R-:W-:Y:S02]  /*2730*/  @UP1 UMOV UR42, UR6 ;  /* 0x00000006002a1c82 */ /* 0x000fe40008000000 */
[----:B------:R-:W-:Y:S01]  /*2740*/  @UP1 UMOV UR38, UR5 ;  /* 0x0000000500261c82 */ /* 0x000fe20008000000 */
[----:B------:R-:W-:Y:S05]  /*2750*/  BRA.U !UP0, `(.L_x_38) ;  /* 0x0000000108d47547 */ /* 0x000fea000b800000 */
[----:B------:R-:W1:Y:S01]  /*2760*/  LDCU.128 UR16, c[0x0][0xb10] ;  /* 0x00016200ff1077ac */ /* 0x000e620008000c00 */
[----:B------:R-:W2:Y:S01]  /*2770*/  LDCU UR21, c[0x0][0xb20] ;  /* 0x00016400ff1577ac */ /* 0x000ea20008000800 */
[----:B------:R-:W3:Y:S01]  /*2780*/  LDCU UR20, c[0x0][0xb0c] ;  /* 0x00016180ff1477ac */ /* 0x000ee20008000800 */
[----:B------:R-:W4:Y:S01]  /*2790*/  LDCU.64 UR8, c[0x0][0xb28] ;  /* 0x00016500ff0877ac */ /* 0x000f220008000a00 */
[----:B------:R-:W-:Y:S02]  /*27a0*/  UISETP.NE.AND UP3, UPT, UR39, 0x1, UPT ;  /* 0x000000012700788c */ /* 0x000fe4000bf65270 */
[----:B-1----:R-:W-:Y:S02]  /*27b0*/  UIMAD.WIDE.U32 UR4, UR46, UR19, URZ ;  /* 0x000000132e0472a5 */ /* 0x002fe4000f8e00ff */
[----:B------:R-:W-:Y:S02]  /*27c0*/  UIMAD.WIDE.U32 UR6, UR47, UR16, URZ ;  /* 0x000000102f0672a5 */ /* 0x000fe4000f8e00ff */
[----:B------:R-:W-:-:S02]  /*27d0*/  UISETP.NE.AND UP0, UPT, UR18, 0x1, UPT ;  /* 0x000000011200788c */ /* 0x000fc4000bf05270 */
[----:B------:R-:W-:Y:S01]  /*27e0*/  UIMAD.WIDE.U32 UR14, UR38, UR19, URZ ;  /* 0x00000013260e72a5 */ /* 0x000fe2000f8e00ff */
[----:B------:R-:W-:Y:S01]  /*27f0*/  UMOV UR4, UR5 ;  /* 0x0000000500047c82 */ /* 0x000fe20008000000 */
[----:B---3--:R-:W-:Y:S02]  /*2800*/  UISETP.NE.AND UP2, UPT, UR20, 0x1, UPT ;  /* 0x000000011400788c */ /* 0x008fe4000bf45270 */
[----:B--2---:R-:W-:Y:S02]  /*2810*/  USHF.R.U32.HI UR5, URZ, UR21, UR4 ;  /* 0x00000015ff057299 */ /* 0x004fe40008011604 */
[----:B------:R-:W-:Y:S01]  /*2820*/  UIMAD.WIDE.U32 UR12, UR42, UR16, URZ ;  /* 0x000000102a0c72a5 */ /* 0x000fe2000f8e00ff */
[----:B------:R-:W-:Y:S01]  /*2830*/  UMOV UR4, UR7 ;  /* 0x0000000700047c82 */ /* 0x000fe20008000000 */
[----:B------:R-:W-:Y:S02]  /*2840*/  USEL UR5, UR46, UR5, !UP0 ;  /* 0x000000052e057287 */ /* 0x000fe4000c000000 */
[----:B------:R-:W-:-:S02]  /*2850*/  USHF.R.U32.HI UR4, URZ, UR17, UR4 ;  /* 0x00000011ff047299 */ /* 0x000fc40008011604 */
[----:B----4-:R-:W-:Y:S02]  /*2860*/  UIMAD.WIDE.U32 UR10, UR5, UR8, URZ ;  /* 0x00000008050a72a5 */ /* 0x010fe4000f8e00ff */
[----:B------:R-:W-:Y:S01]  /*2870*/  USEL UR6, UR47, UR4, !UP2 ;  /* 0x000000042f067287 */ /* 0x000fe2000d000000 */
[----:B------:R-:W-:Y:S02]  /*2880*/  UMOV UR12, UR13 ;  /* 0x0000000d000c7c82 */ /* 0x000fe40008000000 */
[----:B------:R-:W-:Y:S01]  /*2890*/  UMOV UR4, UR15 ;  /* 0x0000000f00047c82 */ /* 0x000fe20008000000 */
[----:B------:R-:W-:Y:S01]  /*28a0*/  UIMAD.WIDE.U32 UR14, UR6, UR8, URZ ;  /* 0x00000008060e72a5 */ /* 0x000fe2000f8e00ff */
[----:B------:R-:W-:Y:S01]  /*28b0*/  UMOV UR10, UR11 ;  /* 0x0000000b000a7c82 */ /* 0x000fe20008000000 */
[----:B------:R-:W-:Y:S02]  /*28c0*/  USHF.R.U32.HI UR4, URZ, UR21, UR4 ;  /* 0x00000015ff047299 */ /* 0x000fe40008011604 */
[----:B------:R-:W-:-:S03]  /*28d0*/  @UP3 USHF.R.U32.HI UR5, URZ, UR9, UR10 ;  /* 0x00000009ff053299 */ /* 0x000fc6000801160a */
[----:B------:R-:W-:Y:S01]  /*28e0*/  UMOV UR14, UR15 ;  /* 0x0000000f000e7c82 */ /* 0x000fe20008000000 */
[----:B------:R-:W-:Y:S02]  /*28f0*/  USHF.R.U32.HI UR17, URZ, UR17, UR12 ;  /* 0x00000011ff117299 */ /* 0x000fe4000801160c */
[----:B------:R-:W-:Y:S02]  /*2900*/  USEL UR4, UR38, UR4, !UP0 ;  /* 0x0000000426047287 */ /* 0x000fe4000c000000 */
[----:B------:R-:W-:Y:S02]  /*2910*/  @UP3 USHF.R.U32.HI UR6, URZ, UR9, UR14 ;  /* 0x00000009ff063299 */ /* 0x000fe4000801160e */
[----:B------:R-:W-:Y:S02]  /*2920*/  UIMAD UR7, UR39, UR5, URZ ;  /* 0x00000005270772a4 */ /* 0x000fe4000f8e02ff */
[----:B------:R-:W-:Y:S02]  /*2930*/  USEL UR5, UR42, UR17, !UP2 ;  /* 0x000000112a057287 */ /* 0x000fe4000d000000 */
[----:B------:R-:W-:-:S02]  /*2940*/  UIMAD UR10, UR39, UR6, URZ ;  /* 0x00000006270a72a4 */ /* 0x000fc4000f8e02ff */
[----:B------:R-:W-:Y:S02]  /*2950*/  UISETP.GE.AND UP0, UPT, UR4, UR7, UPT ;  /* 0x000000070400728c */ /* 0x000fe4000bf06270 */
[----:B------:R-:W-:Y:S02]  /*2960*/  UIMAD.WIDE.U32 UR12, UR4, UR8, URZ ;  /* 0x00000008040c72a5 */ /* 0x000fe4000f8e00ff */
[----:B------:R-:W-:Y:S02]  /*2970*/  UISETP.GE.OR UP0, UPT, UR5, UR10, UP0 ;  /* 0x0000000a0500728c */ /* 0x000fe40008706670 */
[----:B------:R-:W-:Y:S02]  /*2980*/  UIMAD.WIDE.U32 UR10, UR5, UR8, URZ ;  /* 0x00000008050a72a5 */ /* 0x000fe4000f8e00ff */
[----:B------:R-:W-:Y:S01]  /*2990*/  UIADD3 UR12, UPT, UPT, -UR4, URZ, URZ ;  /* 0x000000ff040c7290 */ /* 0x000fe2000fffe1ff */
[----:B------:R-:W-:Y:S01]  /*29a0*/  UMOV UR8, UR13 ;  /* 0x0000000d00087c82 */ /* 0x000fe20008000000 */
[----:B------:R-:W-:-:S02]  /*29b0*/  UIADD3 UR10, UPT, UPT, -UR5, URZ, URZ ;  /* 0x000000ff050a7290 */ /* 0x000fc4000fffe1ff */
[----:B------:R-:W-:-:S03]  /*29c0*/  USHF.R.U32.HI UR8, URZ, UR9, UR8 ;  /* 0x00000009ff087299 */ /* 0x000fc60008011608 */
[----:B------:R-:W-:Y:S01]  /*29d0*/  @!UP0 UMOV UR7, UR11 ;  /* 0x0000000b00078c82 */ /* 0x000fe20008000000 */
[----:B------:R-:W-:Y:S02]  /*29e0*/  UIMAD UR12, UR18, UR12, UR38 ;  /* 0x0000000c120c72a4 */ /* 0x000fe4000f8e0226 */
[----:B------:R-:W-:Y:S02]  /*29f0*/  USEL UR8, UR4, UR8, !UP3 ;  /* 0x0000000804087287 */ /* 0x000fe4000d800000 */
[----:B------:R-:W-:Y:S02]  /*2a00*/  @!UP0 USHF.R.U32.HI UR7, URZ, UR9, UR7 ;  /* 0x00000009ff078299 */ /* 0x000fe40008011607 */
[----:B------:R-:W-:Y:S02]  /*2a10*/  UIADD3 UR9, UPT, UPT, -UR8, URZ, URZ ;  /* 0x000000ff08097290 */ /* 0x000fe4000fffe1ff */
[----:B------:R-:W-:Y:S02]  /*2a20*/  @!UP0 USEL UR7, UR5, UR7, !UP3 ;  /* 0x0000000705078287 */ /* 0x000fe4000d800000 */
[----:B------:R-:W-:-:S02]  /*2a30*/  UIMAD UR9, UR39, UR9, UR4 ;  /* 0x00000009270972a4 */ /* 0x000fc4000f8e0204 */
[----:B------:R-:W-:Y:S02]  /*2a40*/  @!UP0 UIADD3 UR8, UPT, UPT, UR8, -UR7, URZ ;  /* 0x8000000708088290 */ /* 0x000fe4000fffe0ff */
[----:B------:R-:W-:Y:S02]  /*2a50*/  @!UP0 UIMAD UR7, UR9, UR6, UR7 ;  /* 0x00000006090782a4 */ /* 0x000fe4000f8e0207 */
[----:B------:R-:W-:Y:S02]  /*2a60*/  @!UP0 UIMAD UR4, UR39, UR8, UR5 ;  /* 0x00000008270482a4 */ /* 0x000fe4000f8e0205 */
[----:B------:R-:W-:Y:S02]  /*2a70*/  UIMAD UR6, UR20, UR10, UR42 ;  /* 0x0000000a140672a4 */ /* 0x000fe4000f8e022a */
[----:B------:R-:W-:Y:S01]  /*2a80*/  UIMAD UR38, UR4, UR18, UR12 ;  /* 0x00000012042672a4 */ /* 0x000fe2000f8e020c */
[----:B------:R-:W-:Y:S02]  /*2a90*/  @!UP0 UMOV UR5, UR7 ;  /* 0x0000000700058c82 */ /* 0x000fe40008000000 */
[----:B------:R-:W-:-:S12]  /*2aa0*/  UIMAD UR42, UR5, UR20, UR6 ;  /* 0x00000014052a72a4 */ /* 0x000fd8000f8e0206 */
.L_x_38:
[----:B------:R-:W1:Y:S02]  /*2ab0*/  LDCU UR4, c[0x0][0xb30] ;  /* 0x00016600ff0477ac */ /* 0x000e640008000800 */
[----:B-1----:R-:W-:-:S09]  /*2ac0*/  UISETP.NE.AND UP0, UPT, UR4, 0x1, UPT ;  /* 0x000000010400788c */ /* 0x002fd2000bf05270 */
[----:B------:R-:W-:Y:S05]  /*2ad0*/  BRA.U UP0, `(.L_x_39) ;  /* 0x0000000100447547 */ /* 0x000fea000b800000 */
[----:B------:R-:W1:Y:S01]  /*2ae0*/  LDCU.128 UR8, c[0x0][0xb10] ;  /* 0x00016200ff0877ac */ /* 0x000e620008000c00 */
[----:B------:R-:W2:Y:S01]  /*2af0*/  LDCU UR12, c[0x0][0xb0c] ;  /* 0x00016180ff0c77ac */ /* 0x000ea20008000800 */
[----:B------:R-:W3:Y:S01]  /*2b00*/  LDCU UR13, c[0x0][0xb20] ;  /* 0x00016400ff0d77ac */ /* 0x000ee20008000800 */
[----:B-1----:R-:W-:Y:S02]  /*2b10*/  UIMAD.WIDE.U32 UR6, UR42, UR8, URZ ;  /* 0x000000082a0672a5 */ /* 0x002fe4000f8e00ff */
[----:B------:R-:W-:Y:S02]  /*2b20*/  UIMAD.WIDE.U32 UR4, UR38, UR11, URZ ;  /* 0x0000000b260472a5 */ /* 0x000fe4000f8e00ff */
[----:B--2---:R-:W-:Y:S02]  /*2b30*/  UISETP.NE.AND UP2, UPT, UR12, 0x1, UPT ;  /* 0x000000010c00788c */ /* 0x004fe4000bf45270 */
[----:B------:R-:W-:Y:S01]  /*2b40*/  UISETP.NE.AND UP0, UPT, UR10, 0x1, UPT ;  /* 0x000000010a00788c */ /* 0x000fe2000bf05270 */
[----:B------:R-:W-:-:S02]  /*2b50*/  UMOV UR6, UR7 ;  /* 0x0000000700067c82 */ /* 0x000fc40008000000 */
[----:B------:R-:W-:Y:S01]  /*2b60*/  UMOV UR4, UR5 ;  /* 0x0000000500047c82 */ /* 0x000fe20008000000 */
[----:B------:R-:W-:Y:S02]  /*2b70*/  USHF.R.U32.HI UR6, URZ, UR9, UR6 ;  /* 0x00000009ff067299 */ /* 0x000fe40008011606 */
[----:B---3--:R-:W-:Y:S02]  /*2b80*/  USHF.R.U32.HI UR4, URZ, UR13, UR4 ;  /* 0x0000000dff047299 */ /* 0x008fe40008011604 */
[----:B------:R-:W-:Y:S02]  /*2b90*/  USEL UR5, UR42, UR6, !UP2 ;  /* 0x000000062a057287 */ /* 0x000fe4000d000000 */
[----:B------:R-:W-:-:S04]  /*2ba0*/  USEL UR4, UR38, UR4, !UP0 ;  /* 0x0000000426047287 */ /* 0x000fc8000c000000 */
[----:B------:R-:W-:Y:S02]  /*2bb0*/  UIADD3 UR6, UPT, UPT, UR5, -UR4, URZ ;  /* 0x8000000405067290 */ /* 0x000fe4000fffe0ff */
[----:B------:R-:W-:Y:S02]  /*2bc0*/  UIADD3 UR4, UPT, UPT, -UR5, UR4, URZ ;  /* 0x0000000405047290 */ /* 0x000fe4000fffe1ff */
[----:B------:R-:W-:Y:S02]  /*2bd0*/  UIMAD UR38, UR6, UR10, UR38 ;  /* 0x0000000a062672a4 */ /* 0x000fe4000f8e0226 */
[----:B------:R-:W-:-:S12]  /*2be0*/  UIMAD UR42, UR4, UR12, UR42 ;  /* 0x0000000c042a72a4 */ /* 0x000fd8000f8e022a */
.L_x_39:
[----:B------:R-:W-:Y:S01]  /*2bf0*/  R2UR UR5, R50 ;  /* 0x00000000320572ca */ /* 0x000fe200000e0000 */
[----:B------:R-:W-:Y:S01]  /*2c00*/  UMOV UR27, UR34 ;  /* 0x00000022001b7c82 */ /* 0x000fe20008000000 */
[----:B------:R-:W-:Y:S02]  /*2c10*/  R2UR UR4, R49 ;  /* 0x00000000310472ca */ /* 0x000fe400000e0000 */
[----:B------:R-:W-:Y:S02]  /*2c20*/  PLOP3.LUT P1, PT, PT, PT, PT, 0x80, 0x8 ;  /* 0x000000000008781c */ /* 0x000fe40003f2f070 */
[----:B------:R-:W-:-:S07]  /*2c30*/  LOP3.LUT R2, R2, 0x1, RZ, 0x3c, !PT ;  /* 0x0000000102027812 */ /* 0x000fce00078e3cff */
[----:B------:R-:W-:Y:S02]  /*2c40*/  UIADD3 UR44, UPT, UPT, UR42, UR5, URZ ;  /* 0x000000052a2c7290 */ /* 0x000fe4000fffe0ff */
[----:B------:R-:W-:Y:S01]  /*2c50*/  UIADD3 UR20, UPT, UPT, UR38, UR4, URZ ;  /* 0x0000000426147290 */ /* 0x000fe2000fffe0ff */
[----:B------:R-:W-:Y:S11]  /*2c60*/  BRA.U UP1, `(.L_x_40) ;  /* 0xffffffed013c7547 */ /* 0x000ff6000b83ffff */
[----:B------:R-:W-:Y:S01]  /*2c70*/  UIADD3 UR25, UPT, UPT, UR25, 0x88, URZ ;  /* 0x0000008819197890 */ /* 0x000fe2000fffe0ff */
[----:B------:R-:W-:-:S03]  /*2c80*/  MOV R2, UR23 ;  /* 0x0000001700027c02 */ /* 0x000fc60008000f00 */
[----:B------:R-:W-:Y:S01]  /*2c90*/  ULEA UR4, UR26, UR25, 0x3 ;  /* 0x000000191a047291 */ /* 0x000fe2000f8e18ff */
[----:B------:R-:W-:-:S08]  /*2ca0*/  SHF.L.U32 R2, R2, 0x1f, RZ ;  /* 0x0000001f02027819 */ /* 0x000fd000000006ff */
[----:B------:R-:W1:Y:S02]  /*2cb0*/  SYNCS.PHASECHK.TRANS64.TRYWAIT P0, [UR4], R2 ;  /* 0x00000002ff0075a7 */ /* 0x000e640008001104 */
[----:B-1----:R-:W-:Y:S05]  /*2cc0*/  @!P0 BRA `(.L_x_41) ;  /* 0x0000005c00048947 */ /* 0x002fea0003800000 */
.L_x_145:
[----:B------:R-:W-:-:S04]  /*2cd0*/  UIADD3 UR4, UPT, UPT, UR26, 0x1, URZ ;  /* 0x000000011a047890 */ /* 0x000fc8000fffe0ff */
[----:B------:R-:W-:-:S04]  /*2ce0*/  UISETP.NE.AND UP0, UPT, UR4, 0x11, UPT ;  /* 0x000000110400788c */ /* 0x000fc8000bf05270 */
[----:B------:R-:W-:Y:S02]  /*2cf0*/  USEL UR5, URZ, 0x1, UP0 ;  /* 0x00000001ff057887 */ /* 0x000fe40008000000 */
[----:B------:R-:W-:Y:S02]  /*2d00*/  USEL UR4, UR4, URZ, UP0 ;  /* 0x000000ff04047287 */ /* 0x000fe40008000000 */
[----:B------:R-:W-:Y:S02]  /*2d10*/  ULOP3.LUT UR6, UR23, UR5, URZ, 0x3c, !UPT ;  /* 0x0000000517067292 */ /* 0x000fe4000f8e3cff */
[----:B------:R-:W-:-:S04]  /*2d20*/  ULEA UR5, UR4, UR25, 0x3 ;  /* 0x0000001904057291 */ /* 0x000fc8000f8e18ff */
[----:B-1----:R-:W-:-:S04]  /*2d30*/  MOV R2, UR6 ;  /* 0x0000000600027c02 */ /* 0x002fc80008000f00 */
[----:B------:R-:W-:-:S04]  /*2d40*/  SHF.L.U32 R2, R2, 0x1f, RZ ;  /* 0x0000001f02027819 */ /* 0x000fc800000006ff */
[----:B------:R-:W1:Y:S02]  /*2d50*/  SYNCS.PHASECHK.TRANS64.TRYWAIT P0, [UR5], R2 ;  /* 0x00000002ff0075a7 */ /* 0x000e640008001105 */
[----:B-1----:R-:W-:Y:S05]  /*2d60*/  @!P0 BRA `(.L_x_42) ;  /* 0x0000005800f48947 */ /* 0x002fea0003800000 */
.L_x_147:
        /* <DEDUP_REMOVED lines=10> */
.L_x_149:
        /* <DEDUP_REMOVED lines=10> */
.L_x_151:
        /* <DEDUP_REMOVED lines=10> */
.L_x_153:
        /* <DEDUP_REMOVED lines=10> */
.L_x_155:
        /* <DEDUP_REMOVED lines=10> */
.L_x_157:
        /* <DEDUP_REMOVED lines=10> */
.L_x_159:
        /* <DEDUP_REMOVED lines=10> */
.L_x_161:
        /* <DEDUP_REMOVED lines=10> */
.L_x_163:
        /* <DEDUP_REMOVED lines=10> */
.L_x_165:
        /* <DEDUP_REMOVED lines=10> */
.L_x_167:
        /* <DEDUP_REMOVED lines=10> */
.L_x_169:
        /* <DEDUP_REMOVED lines=10> */
.L_x_171:
        /* <DEDUP_REMOVED lines=10> */
.L_x_173:
        /* <DEDUP_REMOVED lines=10> */
.L_x_175:
[----:B------:R-:W-:-:S04]  /*3630*/  UIADD3 UR4, UPT, UPT, UR4, 0x1, URZ ;  /* 0x0000000104047890 */ /* 0x000fc8000fffe0ff */
[----:B------:R-:W-:-:S04]  /*3640*/  UISETP.NE.AND UP0, UPT, UR4, 0x11, UPT ;  /* 0x000000110400788c */ /* 0x000fc8000bf05270 */
[----:B------:R-:W-:Y:S02]  /*3650*/  USEL UR5, URZ, 0x1, UP0 ;  /* 0x00000001ff057887 */ /* 0x000fe40008000000 */
[----:B------:R-:W-:Y:S02]  /*3660*/  USEL UR4, UR4, URZ, UP0 ;  /* 0x000000ff04047287 */ /* 0x000fe40008000000 */
[----:B------:R-:W-:Y:S02]  /*3670*/  ULOP3.LUT UR5, UR6, UR5, URZ, 0x3c, !UPT ;  /* 0x0000000506057292 */ /* 0x000fe4000f8e3cff */
[----:B------:R-:W-:-:S04]  /*3680*/  ULEA UR4, UR4, UR25, 0x3 ;  /* 0x0000001904047291 */ /* 0x000fc8000f8e18ff */
[----:B-1----:R-:W-:Y:S02]  /*3690*/  IMAD.U32 R2, RZ, RZ, UR5 ;  /* 0x00000005ff027e24 */ /* 0x002fe4000f8e00ff */
[----:B------:R-:W-:-:S03]  /*36a0*/  MOV R0, UR4 ;  /* 0x0000000400007c02 */ /* 0x000fc60008000f00 */
[----:B------:R-:W-:-:S07]  /*36b0*/  SHF.L.U32 R2, R2, 0x1f, RZ ;  /* 0x0000001f02027819 */ /* 0x000fce00000006ff */
.L_x_57:
[----:B-1----:R1:W2:Y:S02]  /*36c0*/  SYNCS.PHASECHK.TRANS64.TRYWAIT P0, [R0+URZ], R2 ;  /* 0x00000002000075a7 */ /* 0x0022a400080011ff */
[----:B--2---:R-:W-:Y:S05]  /*36d0*/  @!P0 NANOSLEEP.SYNCS 0x989680 ;  /* 0x009896800000895d */ /* 0x004fea0003900000 */
[----:B------:R-:W2:Y:S02]  /*36e0*/  @!P0 SYNCS.PHASECHK.TRANS64 P0, [R0+URZ], R2 ;  /* 0x00000002000085a7 */ /* 0x000ea400080010ff */
[----:B--2---:R-:W-:Y:S05]  /*36f0*/  @P0 EXIT ;  /* 0x000000000000094d */ /* 0x004fea0003800000 */
[----:B------:R-:W-:Y:S05]  /*3700*/  BRA `(.L_x_57) ;  /* 0xfffffffc00ec7947 */ /* 0x000fea000383ffff */
.L_x_22:
[----:B------:R-:W2:Y:S02]  /*3710*/  S2UR UR4, SR_CgaCtaId ;  /* 0x00000000000479c3 */ /* 0x000ea40000008800 */
[----:B--2---:R-:W-:-:S04]  /*3720*/  UISETP.NE.AND UP0, UPT, UR4, URZ, UPT ;  /* 0x000000ff0400728c */ /* 0x004fc8000bf05270 */
[----:B------:R-:W-:-:S09]  /*3730*/  UISETP.NE.OR UP0, UPT, UR18, 0x1, UP0 ;  /* 0x000000011200788c */ /* 0x000fd20008705670 */
[----:B------:R-:W-:Y:S05]  /*3740*/  BRA.U UP0, `(.L_x_58) ;  /* 0x0000000100b47547 */ /* 0x000fea000b800000 */
[----:B------:R-:W2:Y:S01]  /*3750*/  S2UR UR5, SR_CgaCtaId ;  /* 0x00000000000579c3 */ /* 0x000ea20000008800 */
[----:B------:R-:W-:Y:S01]  /*3760*/  UMOV UR4, 0x400 ;  /* 0x0000040000047882 */ /* 0x000fe20000000000 */
[----:B------:R-:W-:Y:S01]  /*3770*/  HFMA2 R2, -RZ, RZ, 0, 5.9604644775390625e-08 ;  /* 0x00000001ff027431 */ /* 0x000fe200000001ff */
[----:B------:R-:W-:Y:S01]  /*3780*/  ISETP.GE.U32.AND P0, PT, R3, 0x2, PT ;  /* 0x000000020300780c */ /* 0x000fe20003f06070 */
[----:B------:R-:W-:Y:S01]  /*3790*/  IMAD.MOV.U32 R8, RZ, RZ, RZ ;  /* 0x000000ffff087224 */ /* 0x000fe200078e00ff */
[----:B--2---:R-:W-:-:S04]  /*37a0*/  ULEA UR4, UR5, UR4, 0x18 ;  /* 0x0000000405047291 */ /* 0x004fc8000f8ec0ff */
[----:B------:R-:W-:Y:S02]  /*37b0*/  UIADD3 UR5, UPT, UPT, UR4, 0x158, URZ ;  /* 0x0000015804057890 */ /* 0x000fe4000fffe0ff */
[----:B------:R-:W-:Y:S02]  /*37c0*/  UIADD3 UR8, UPT, UPT, UR4, 0x150, URZ ;  /* 0x0000015004087890 */ /* 0x000fe4000fffe0ff */
[----:B------:R-:W-:-:S12]  /*37d0*/  UPRMT UR5, URZ, 0x654, UR5 ;  /* 0x00000654ff057896 */ /* 0x000fd80008000005 */
.L_x_61:
[----:B------:R-:W-:Y:S01]  /*37e0*/  SHF.L.U32 R6, R2, 0x1f, RZ ;  /* 0x0000001f02067819 */ /* 0x000fe200000006ff */
[----:B------:R-:W-:Y:S02]  /*37f0*/  IMAD.U32 R4, RZ, RZ, UR8 ;  /* 0x00000008ff047e24 */ /* 0x000fe4000f8e00ff */
[----:B------:R-:W-:Y:S01]  /*3800*/  @!P0 IMAD.MOV.U32 R5, RZ, RZ, 0x10 ;  /* 0x00000010ff058424 */ /* 0x000fe200078e00ff */
[----:B------:R-:W2:Y:S02]  /*3810*/  SYNCS.PHASECHK.TRANS64.TRYWAIT P1, [UR4+0x158], R6 ;  /* 0x00015806ff0075a7 */ /* 0x000ea40008021104 */
[----:B------:R-:W-:-:S04]  /*3820*/  PRMT R4, R3, 0x654, R4 ;  /* 0x0000065403047816 */ /* 0x000fc80000000004 */
[----:B------:R-:W-:Y:S01]  /*3830*/  SEL R0, R4, R0, !P0 ;  /* 0x0000000004007207 */ /* 0x000fe20004000000 */
[----:B--2---:R-:W-:Y:S06]  /*3840*/  @!P1 BRA `(.L_x_59) ;  /* 0x0000005400a49947 */ /* 0x004fec0003800000 */
.L_x_177:
[----:B------:R-:W-:Y:S01]  /*3850*/  UIADD3 UR6, UPT, UPT, UR4, 0x190, URZ ;  /* 0x0000019004067890 */ /* 0x000fe2000fffe0ff */
[----:B------:R3:W-:Y:S01]  /*3860*/  @!P0 SYNCS.ARRIVE.TRANS64.RED RZ, [R0+URZ], R5 ;  /* 0x0000000500ff89a7 */ /* 0x0007e200080004ff */
[----:B------:R-:W-:Y:S01]  /*3870*/  UIADD3 UR7, UPT, UPT, UR4, 0x150, URZ ;  /* 0x0000015004077890 */ /* 0x000fe2000fffe0ff */
[----:B------:R-:W-:-:S08]  /*3880*/  LOP3.LUT R2, R2, 0x1, RZ, 0x3c, !PT ;  /* 0x0000000102027812 */ /* 0x000fd000078e3cff */
[----:B------:R-:W-:Y:S06]  /*3890*/  UGETNEXTWORKID.BROADCAST [UR6], [UR7] ;  /* 0x00000000060073ca */ /* 0x000fec0008000100 */
[----:B---3--:R-:W-:-:S04]  /*38a0*/  SHF.L.U32 R5, R8, 0x1f, RZ ;  /* 0x0000001f08057819 */ /* 0x008fc800000006ff */
[----:B------:R-:W3:Y:S02]  /*38b0*/  SYNCS.PHASECHK.TRANS64.TRYWAIT P1, [UR4+0x150], R5 ;  /* 0x00015005ff0075a7 */ /* 0x000ee40008021104 */
[----:B---3--:R-:W-:Y:S05]  /*38c0*/  @!P1 BRA `(.L_x_60) ;  /* 0x00000054009c9947 */ /* 0x008fea0003800000 */
.L_x_179:
[----:B--2---:R-:W2:Y:S01]  /*38d0*/  LDS.128 R4, [UR4+0x190] ;  /* 0x00019004ff047984 */ /* 0x004ea20008000c00 */
[----:B------:R-:W-:Y:S01]  /*38e0*/  LOP3.LUT R8, R8, 0x1, RZ, 0x3c, !PT ;  /* 0x0000000108087812 */ /* 0x000fe200078e3cff */
[----:B------:R-:W-:Y:S01]  /*38f0*/  @!PT LDS RZ, [RZ] ;  /* 0x00000000fffff984 */ /* 0x000fe20000000800 */
[----:B------:R-:W-:Y:S01]  /*3900*/  @!PT LDS RZ, [RZ] ;  /* 0x00000000fffff984 */ /* 0x000fe20000000800 */
[----:B------:R-:W-:Y:S01]  /*3910*/  @!PT LDS RZ, [RZ] ;  /* 0x00000000fffff984 */ /* 0x000fe20000000800 */
[----:B------:R-:W-:Y:S01]  /*3920*/  @!PT LDS RZ, [RZ] ;  /* 0x00000000fffff984 */ /* 0x000fe20000000800 */
[----:B------:R3:W-:Y:S06]  /*3930*/  MEMBAR.ALL.CTA ;  /* 0x0000000000007992 */ /* 0x0007ec0000008000 */
[----:B---3--:R-:W3:Y:S02]  /*3940*/  FENCE.VIEW.ASYNC.S ;  /* 0x00000000000073c6 */ /* 0x008ee40000000000 */
[----:B---3--:R-:W-:Y:S01]  /*3950*/  SYNCS.ARRIVE.TRANS64.RED.A1T0 RZ, [UR5], RZ ;  /* 0x000000ffffff79a7 */ /* 0x008fe20008100405 */
[----:B--2---:R-:W-:-:S13]  /*3960*/  LOP3.LUT P1, RZ, R6, 0x1, RZ, 0xc0, !PT ;  /* 0x0000000106ff7812 */ /* 0x004fda000782c0ff */
[----:B------:R-:W-:Y:S05]  /*3970*/  @P1 BRA `(.L_x_61) ;  /* 0xfffffffc00981947 */ /* 0x000fea000383ffff */
[----:B------:R-:W-:-:S04]  /*3980*/  SHF.L.U32 R0, R2, 0x1f, RZ ;  /* 0x0000001f02007819 */ /* 0x000fc800000006ff */
[----:B------:R-:W2:Y:S02]  /*3990*/  SYNCS.PHASECHK.TRANS64 P0, [UR4+0x158], R0 ;  /* 0x00015800ff0075a7 */ /* 0x000ea40008001004 */
[----:B-12---:R-:W-:Y:S05]  /*39a0*/  @P0 EXIT ;  /* 0x000000000000094d */ /* 0x006fea0003800000 */
[----:B------:R-:W-:-:S07]  /*39b0*/  MOV R0, UR4 ;  /* 0x0000000400007c02 */ /* 0x000fce0008000f00 */
.L_x_62:
[----:B-1----:R-:W-:-:S04]  /*39c0*/  SHF.L.U32 R3, R2, 0x1f, RZ ;  /* 0x0000001f02037819 */ /* 0x002fc800000006ff */
[----:B------:R1:W2:Y:S03]  /*39d0*/  SYNCS.PHASECHK.TRANS64.TRYWAIT P0, [R0+URZ+0x158], R3 ;  /* 0x00015803000075a7 */ /* 0x0002a600080011ff */
[----:B--2---:R-:W-:Y:S05]  /*39e0*/  @!P0 NANOSLEEP.SYNCS 0x989680 ;  /* 0x009896800000895d */ /* 0x004fea0003900000 */
[----:B------:R-:W2:Y:S02]  /*39f0*/  @!P0 SYNCS.PHASECHK.TRANS64 P0, [R0+URZ+0x158], R3 ;  /* 0x00015803000085a7 */ /* 0x000ea400080010ff */
[----:B--2---:R-:W-:Y:S05]  /*3a00*/  @P0 EXIT ;  /* 0x000000000000094d */ /* 0x004fea0003800000 */
[----:B------:R-:W-:Y:S05]  /*3a10*/  BRA `(.L_x_62) ;  /* 0xfffffffc00e87947 */ /* 0x000fea000383ffff */
.L_x_58:
[----:B------:R-:W-:Y:S05]  /*3a20*/  BRA.U UP4, `(.L_x_63) ;  /* 0x0000001104a47547 */ /* 0x000fea000b800000 */
[----:B------:R-:W2:Y:S01]  /*3a30*/  S2UR UR4, SR_CgaCtaId ;  /* 0x00000000000479c3 */ /* 0x000ea20000008800 */
[----:B------:R-:W-:Y:S01]  /*3a40*/  UMOV UR5, 0x40 ;  /* 0x0000004000057882 */ /* 0x000fe20000000000 */
[----:B------:R-:W-:Y:S01]  /*3a50*/  NOP ;  /* 0x0000000000007918 */ /* 0x000fe20000000000 */
[----:B------:R-:W-:Y:S01]  /*3a60*/  UMOV UR6, 0x400 ;  /* 0x0000040000067882 */ /* 0x000fe20000000000 */
[----:B--2---:R-:W-:Y:S02]  /*3a70*/  ULEA UR5, UR4, UR5, 0x18 ;  /* 0x0000000504057291 */ /* 0x004fe4000f8ec0ff */
[----:B------:R-:W-:-:S07]  /*3a80*/  ULEA UR6, UR4, UR6, 0x18 ;  /* 0x0000000604067291 */ /* 0x000fce000f8ec0ff */
[----:B------:R-:W2:Y:S02]  /*3a90*/  LDS.U8 R3, [UR5+0x1c] ;  /* 0x00001c05ff037984 */ /* 0x000ea40008000000 */
[----:B--2---:R-:W-:-:S13]  /*3aa0*/  ISETP.NE.AND P0, PT, R3, RZ, PT ;  /* 0x000000ff0300720c */ /* 0x004fda0003f05270 */
[----:B------:R-:W-:Y:S05]  /*3ab0*/  @P0 BRA `(.L_x_64) ;  /* 0x0000000400080947 */ /* 0x000fea0003800000 */
[----:B------:R-:W-:Y:S02]  /*3ac0*/  UISETP.NE.U32.AND UP1, UPT, UR38, 0x1, UPT ;  /* 0x000000012600788c */ /* 0x000fe4000bf25070 */
[----:B------:R-:W-:-:S07]  /*3ad0*/  UIADD3 UR7, UPT, UPT, UR5, 0x8, URZ ;  /* 0x0000000805077890 */ /* 0x000fce000fffe0ff */
[----:B------:R-:W-:Y:S05]  /*3ae0*/  BRA.U !UP1, `(.L_x_65) ;  /* 0x00000001099c7547 */ /* 0x000fea000b800000 */
[----:B------:R-:W-:Y:S01]  /*3af0*/  ELECT P0, URZ, PT ;  /* 0x0000000000ff782f */ /* 0x000fe20003800000 */
[----:B------:R-:W-:-:S12]  /*3b00*/  BSSY B0, `(.L_x_65) ;  /* 0x0000025000007945 */ /* 0x000fd80003800000 */
[----:B------:R-:W-:Y:S05]  /*3b10*/  @!P0 BRA `(.L_x_66) ;  /* 0x00000000008c8947 */ /* 0x000fea0003800000 */
[----:B------:R-:W-:-:S05]  /*3b20*/  UMOV UR4, 0x10 ;  /* 0x0000001000047882 */ /* 0x000fca0000000000 */
[----:B------:R-:W-:Y:S04]  /*3b30*/  DEPBAR.LE SB2, 0x36 ;  /* 0x0000ad800000791a */ /* 0x000fe80000000000 */
[----:B------:R-:W2:Y:S02]  /*3b40*/  UTCATOMSWS.2CTA.FIND_AND_SET.ALIGN UP0, UR4, UR4 ;  /* 0x00000004000475e3 */ /* 0x000ea40008200800 */
[----:B--2---:R-:W-:Y:S01]  /*3b50*/  MOV R10, UR4 ;  /* 0x00000004000a7c02 */ /* 0x004fe20008000f00 */
[----:B------:R-:W-:Y:S06]  /*3b60*/  BRA.U UP0, `(.L_x_67) ;  /* 0x0000000100187547 */ /* 0x000fec000b800000 */
.L_x_68:
[----:B------:R-:W-:Y:S05]  /*3b70*/  NANOSLEEP 0x64 ;  /* 0x000000640000795d */ /* 0x000fea0003800000 */
[----:B------:R-:W-:-:S05]  /*3b80*/  UMOV UR4, 0x10 ;  /* 0x0000001000047882 */ /* 0x000fca0000000000 */
[----:B------:R-:W-:Y:S04]  /*3b90*/  DEPBAR.LE SB2, 0x36 ;  /* 0x0000ad800000791a */ /* 0x000fe80000000000 */
[----:B------:R-:W2:Y:S02]  /*3ba0*/  UTCATOMSWS.2CTA.FIND_AND_SET.ALIGN UP0, UR4, UR4 ;  /* 0x00000004000475e3 */ /* 0x000ea40008200800 */
[----:B--2---:R-:W-:Y:S01]  /*3bb0*/  MOV R10, UR4 ;  /* 0x00000004000a7c02 */ /* 0x004fe20008000f00 */
[----:B------:R-:W-:Y:S05]  /*3bc0*/  BRA.U !UP0, `(.L_x_68) ;  /* 0xfffffffd08e87547 */ /* 0x000fea000b83ffff */
.L_x_67:
[----:B------:R-:W2:Y:S01]  /*3bd0*/  LDS R6, [UR5+0x10] ;  /* 0x00001005ff067984 */ /* 0x000ea20008000800 */
[----:B------:R-:W-:Y:S01]  /*3be0*/  IMAD.U32 R3, RZ, RZ, UR6 ;  /* 0x00000006ff037e24 */ /* 0x000fe2000f8e00ff */
[----:B------:R-:W-:-:S03]  /*3bf0*/  MOV R4, UR37 ;  /* 0x0000002500047c02 */ /* 0x000fc60008000f00 */
[----:B------:R-:W-:Y:S01]  /*3c00*/  VIADD R3, R3, 0x1a0 ;  /* 0x000001a003037836 */ /* 0x000fe20000000000 */
[----:B--2---:R-:W-:-:S04]  /*3c10*/  SHF.L.U32 R6, R6, 0x1f, RZ ;  /* 0x0000001f06067819 */ /* 0x004fc800000006ff */
[----:B------:R-:W2:Y:S02]  /*3c20*/  SYNCS.PHASECHK.TRANS64.TRYWAIT P0, [UR5+0x8], R6 ;  /* 0x00000806ff0075a7 */ /* 0x000ea40008001105 */
[----:B--2---:R-:W-:Y:S05]  /*3c30*/  @P0 BRA `(.L_x_69) ;  /* 0x0000000000080947 */ /* 0x004fea0003800000 */
[----:B------:R-:W2:Y:S02]  /*3c40*/  SYNCS.PHASECHK.TRANS64.TRYWAIT P0, [UR5+0x8], R6 ;  /* 0x00000806ff0075a7 */ /* 0x000ea40008001105 */
[----:B--2---:R-:W-:Y:S05]  /*3c50*/  @!P0 BRA `(.L_x_70) ;  /* 0x0000005000d08947 */ /* 0x004fea0003800000 */
.L_x_69:
[----:B------:R-:W-:Y:S01]  /*3c60*/  PRMT R4, R4, 0x654, R3 ;  /* 0x0000065404047816 */ /* 0x000fe20000000003 */
[----:B------:R-:W-:Y:S01]  /*3c70*/  HFMA2 R3, -RZ, RZ, 0, 5.9604644775390625e-08 ;  /* 0x00000001ff037431 */ /* 0x000fe200000001ff */
[----:B------:R-:W-:Y:S01]  /*3c80*/  UPRMT UR4, UR37, 0x654, UR7 ;  /* 0x0000065425047896 */ /* 0x000fe20008000007 */
[----:B------:R-:W-:Y:S02]  /*3c90*/  IMAD.MOV.U32 R8, RZ, RZ, 0xffff ;  /* 0x0000ffffff087424 */ /* 0x000fe400078e00ff */
[----:B--2---:R-:W-:Y:S02]  /*3ca0*/  IMAD.MOV.U32 R6, RZ, RZ, 0x4 ;  /* 0x00000004ff067424 */ /* 0x004fe400078e00ff */
[----:B------:R-:W-:Y:S01]  /*3cb0*/  IMAD.SHL.U32 R9, R10, 0x20, RZ ;  /* 0x000000200a097824 */ /* 0x000fe200078e00ff */
[----:B------:R-:W-:Y:S02]  /*3cc0*/  MOV R5, UR4 ;  /* 0x0000000400057c02 */ /* 0x000fe40008000f00 */
[-C--:B------:R-:W-:Y:S01]  /*3cd0*/  SHF.L.U32 R8, R8, R10.reuse, RZ ;  /* 0x0000000a08087219 */ /* 0x080fe200000006ff */
[----:B------:R2:W-:Y:S01]  /*3ce0*/  SYNCS.ARRIVE.TRANS64.RED RZ, [UR4], R6 ;  /* 0x00000006ffff79a7 */ /* 0x0005e20008000404 */
[----:B------:R-:W-:Y:S01]  /*3cf0*/  SHF.L.U32 R7, R3, R10, RZ ;  /* 0x0000000a03077219 */ /* 0x000fe200000006ff */
[----:B------:R2:W-:Y:S04]  /*3d00*/  STS [UR6+0x1a0], R9 ;  /* 0x0001a009ff007988 */ /* 0x0005e80008000806 */
[----:B------:R2:W-:Y:S04]  /*3d10*/  STAS [R4.64], R10 ;  /* 0x0000000a04007dbd */ /* 0x0005e8000c0008ff */
[----:B------:R2:W-:Y:S04]  /*3d20*/  ATOMS.OR RZ, [UR5+0x14], R8 ;  /* 0x00001408ffff798c */ /* 0x0005e8000b000005 */
[----:B------:R2:W-:Y:S04]  /*3d30*/  ATOMS.OR RZ, [UR5+0x18], R7 ;  /* 0x00001807ffff798c */ /* 0x0005e8000b000005 */
[----:B------:R2:W-:Y:S02]  /*3d40*/  ATOMS.XOR RZ, [UR5+0x10], R3 ;  /* 0x00001003ffff798c */ /* 0x0005e4000b800005 */
.L_x_66:
[----:B-1----:R-:W-:Y:S05]  /*3d50*/  BSYNC B0 ;  /* 0x0000000000007941 */ /* 0x002fea0003800000 */
.L_x_65:
[----:B------:R-:W-:Y:S05]  /*3d60*/  BRA.U UP1, `(.L_x_71) ;  /* 0x00000001016c7547 */ /* 0x000fea000b800000 */
[----:B------:R-:W-:-:S03]  /*3d70*/  UMOV UR4, 0xffffffff ;  /* 0xffffffff00047882 */ /* 0x000fc60000000000 */
[----:B------:R-:W-:Y:S05]  /*3d80*/  BRA.DIV UR4, `(.L_x_72) ;  /* 0x00000052049c7947 */ /* 0x000fea000b800000 */
[----:B------:R-:W-:-:S13]  /*3d90*/  ELECT P6, URZ, PT ;  /* 0x0000000000ff782f */ /* 0x000fda00038c0000 */
.L_x_182:
[----:B------:R-:W-:Y:S05]  /*3da0*/  @!P6 BRA `(.L_x_71) ;  /* 0x00000000005ce947 */ /* 0x000fea0003800000 */
[----:B--2---:R-:W2:Y:S02]  /*3db0*/  LDS R4, [UR5+0x10] ;  /* 0x00001005ff047984 */ /* 0x004ea40008000800 */
[----:B--2---:R-:W-:-:S04]  /*3dc0*/  SHF.L.U32 R4, R4, 0x1f, RZ ;  /* 0x0000001f04047819 */ /* 0x004fc800000006ff */
[----:B------:R-:W2:Y:S02]  /*3dd0*/  SYNCS.PHASECHK.TRANS64.TRYWAIT P0, [UR5+0x8], R4 ;  /* 0x00000804ff0075a7 */ /* 0x000ea40008001105 */
[----:B--2---:R-:W-:Y:S05]  /*3de0*/  @P0 BRA `(.L_x_73) ;  /* 0x0000000000080947 */ /* 0x004fea0003800000 */
[----:B------:R-:W2:Y:S02]  /*3df0*/  SYNCS.PHASECHK.TRANS64.TRYWAIT P0, [UR5+0x8], R4 ;  /* 0x00000804ff0075a7 */ /* 0x000ea40008001105 */
[----:B--2---:R-:W-:Y:S05]  /*3e00*/  @!P0 BRA `(.L_x_74) ;  /* 0x00000050009c8947 */ /* 0x004fea0003800000 */
.L_x_73:
[----:B------:R-:W3:Y:S01]  /*3e10*/  LDS R6, [UR6+0x1a0] ;  /* 0x0001a006ff067984 */ /* 0x000ee20008000800 */
[----:B--2---:R-:W-:Y:S02]  /*3e20*/  HFMA2 R3, -RZ, RZ, 0, 5.9604644775390625e-08 ;  /* 0x00000001ff037431 */ /* 0x004fe400000001ff */
[----:B------:R-:W-:Y:S01]  /*3e30*/  IMAD.MOV.U32 R4, RZ, RZ, 0xffff ;  /* 0x0000ffffff047424 */ /* 0x000fe200078e00ff */
[----:B------:R-:W-:Y:S01]  /*3e40*/  UPRMT UR4, UR37, 0x654, UR7 ;  /* 0x0000065425047896 */ /* 0x000fe20008000007 */
[----:B---3--:R-:W-:-:S03]  /*3e50*/  IMAD.SHL.U32 R5, R6, 0x20, RZ ;  /* 0x0000002006057824 */ /* 0x008fc600078e00ff */
[-C--:B------:R-:W-:Y:S02]  /*3e60*/  SHF.L.U32 R4, R4, R6.reuse, RZ ;  /* 0x0000000604047219 */ /* 0x080fe400000006ff */
[----:B------:R-:W-:Y:S01]  /*3e70*/  SHF.L.U32 R6, R3, R6, RZ ;  /* 0x0000000603067219 */ /* 0x000fe200000006ff */
[----:B------:R3:W-:Y:S04]  /*3e80*/  STS [UR6+0x1a0], R5 ;  /* 0x0001a005ff007988 */ /* 0x0007e80008000806 */
[----:B------:R3:W-:Y:S04]  /*3e90*/  ATOMS.OR RZ, [UR5+0x14], R4 ;  /* 0x00001404ffff798c */ /* 0x0007e8000b000005 */
[----:B------:R3:W-:Y:S01]  /*3ea0*/  ATOMS.OR RZ, [UR5+0x18], R6 ;  /* 0x00001806ffff798c */ /* 0x0007e2000b000005 */
[----:B------:R-:W-:Y:S03]  /*3eb0*/  SYNCS.ARRIVE.TRANS64.RED.A1T0 RZ, [UR4], RZ ;  /* 0x000000ffffff79a7 */ /* 0x000fe60008100404 */
[----:B------:R3:W-:Y:S01]  /*3ec0*/  ATOMS.XOR RZ, [UR5+0x10], R3 ;  /* 0x00001003ffff798c */ /* 0x0007e2000b800005 */
[----:B------:R-:W-:Y:S05]  /*3ed0*/  BRA `(.L_x_71) ;  /* 0x0000000000107947 */ /* 0x000fea0003800000 */
.L_x_64:
[----:B------:R-:W-:Y:S02]  /*3ee0*/  MOV R3, 0xffffffff ;  /* 0xffffffff00037802 */ /* 0x000fe40000000f00 */
[----:B------:R-:W-:-:S03]  /*3ef0*/  MOV R4, 0x3f20 ;  /* 0x00003f2000047802 */ /* 0x000fc60000000f00 */
[----:B------:R2:W-:Y:S04]  /*3f00*/  STS [UR6+0x1a0], R3 ;  /* 0x0001a003ff007988 */ /* 0x0005e80008000806 */
[----:B-12--5:R-:W-:Y:S05]  /*3f10*/  CALL.REL.NOINC `($__internal_1_$__cuda_sm10x_tcgen05_guardrail_trap_phase_invalid_during_alloc) ;  /* 0x0000005400d87944 */ /* 0x026fea0003c00000 */
.L_x_71:
[----:B------:R-:W-:Y:S05]  /*3f20*/  WARPSYNC.ALL ;  /* 0x0000000000007948 */ /* 0x000fea0003800000 */
[----:B------:R-:W4:Y:S01]  /*3f30*/  S2UR UR20, SR_CgaCtaId ;  /* 0x00000000001479c3 */ /* 0x000f220000008800 */
[----:B------:R-:W-:Y:S01]  /*3f40*/  UMOV UR4, 0x400 ;  /* 0x0000040000047882 */ /* 0x000fe20000000000 */
[----:B------:R-:W-:-:S06]  /*3f50*/  NOP ;  /* 0x0000000000007918 */ /* 0x000fcc0000000000 */
[----:B------:R-:W-:Y:S06]  /*3f60*/  BAR.ARV 0x6, 0xa0 ;  /* 0x0182800000007b1d */ /* 0x000fec0000002000 */
[----:B------:R-:W1:Y:S01]  /*3f70*/  LDCU.64 UR6, c[0x0][0x388] ;  /* 0x00007100ff0677ac */ /* 0x000e620008000a00 */
[----:B------:R-:W-:Y:S01]  /*3f80*/  LOP3.LUT R2, R2, 0xffff, RZ, 0xc0, !PT ;  /* 0x0000ffff02027812 */ /* 0x000fe200078ec0ff */
[----:B--2---:R-:W-:Y:S01]  /*3f90*/  IMAD.MOV.U32 R8, RZ, RZ, 0x1 ;  /* 0x00000001ff087424 */ /* 0x004fe200078e00ff */
[----:B------:R-:W-:Y:S01]  /*3fa0*/  LOP3.LUT R0, R0, 0xffff, RZ, 0xc0, !PT ;  /* 0x0000ffff00007812 */ /* 0x000fe200078ec0ff */
[----:B------:R-:W-:Y:S01]  /*3fb0*/  UMOV UR24, URZ ;  /* 0x000000ff00187c82 */ /* 0x000fe20008000000 */
[----:B------:R-:W-:Y:S01]  /*3fc0*/  R2UR UR21, R2 ;  /* 0x00000000021572ca */ /* 0x000fe200000e0000 */
[----:B------:R-:W-:Y:S01]  /*3fd0*/  IMAD.MOV.U32 R2, RZ, RZ, RZ ;  /* 0x000000ffff027224 */ /* 0x000fe200078e00ff */
[----:B------:R-:W-:Y:S01]  /*3fe0*/  R2UR UR35, R0 ;  /* 0x00000000002372ca */ /* 0x000fe200000e0000 */
[----:B------:R-:W-:Y:S01]  /*3ff0*/  IMAD.MOV.U32 R0, RZ, RZ, RZ ;  /* 0x000000ffff007224 */ /* 0x000fe200078e00ff */
[----:B------:R-:W-:Y:S01]  /*4000*/  UMOV UR19, URZ ;  /* 0x000000ff00137c82 */ /* 0x000fe20008000000 */
[----:B----4-:R-:W-:-:S02]  /*4010*/  ULEA UR20, UR20, UR4, 0x18 ;  /* 0x0000000414147291 */ /* 0x010fc4000f8ec0ff */
[----:B------:R-:W-:Y:S02]  /*4020*/  UISETP.NE.AND UP3, UPT, UR38, URZ, UPT ;  /* 0x000000ff2600728c */ /* 0x000fe4000bf65270 */
[----:B------:R-:W-:Y:S01]  /*4030*/  UIADD3 UR34, UPT, UPT, UR20, 0x158, URZ ;  /* 0x0000015814227890 */ /* 0x000fe2000fffe0ff */
[----:B------:R-:W-:Y:S01]  /*4040*/  UMOV UR32, 0x0 ;  /* 0x0000000000207882 */ /* 0x000fe20000000000 */
[----:B------:R-:W-:Y:S01]  /*4050*/  UMOV UR33, 0x8100490 ;  /* 0x0810049000217882 */ /* 0x000fe20000000000 */
[----:B-1----:R-:W-:Y:S02]  /*4060*/  UIADD3 UR4, UPT, UPT, UR6, 0x3f, URZ ;  /* 0x0000003f06047890 */ /* 0x002fe4000fffe0ff */
[----:B---3--:R-:W1:Y:S01]  /*4070*/  LDS R3, [UR20+0x1a0] ;  /* 0x0001a014ff037984 */ /* 0x008e620008000800 */
[----:B------:R-:W2:Y:S01]  /*4080*/  LDCU UR6, c[0x0][0x390] ;  /* 0x00007200ff0677ac */ /* 0x000ea20008000800 */
[----:B------:R-:W-:Y:S02]  /*4090*/  USHF.R.S32.HI UR5, URZ, 0x1f, UR4 ;  /* 0x0000001fff057899 */ /* 0x000fe40008011404 */
[----:B------:R-:W-:-:S02]  /*40a0*/  UPRMT UR34, URZ, 0x654, UR34 ;  /* 0x00000654ff227896 */ /* 0x000fc40008000022 */
[----:B------:R-:W-:Y:S02]  /*40b0*/  ULEA.HI UR4, UR5, UR4, URZ, 0x6 ;  /* 0x0000000405047291 */ /* 0x000fe4000f8f30ff */
[----:B------:R-:W-:Y:S02]  /*40c0*/  UIADD3 UR5, UPT, UPT, UR20, 0x3300, URZ ;  /* 0x0000330014057890 */ /* 0x000fe4000fffe0ff */
[----:B------:R-:W-:Y:S02]  /*40d0*/  USHF.R.S32.HI UR4, URZ, 0x6, UR4 ;  /* 0x00000006ff047899 */ /* 0x000fe40008011404 */
[----:B------:R-:W-:Y:S02]  /*40e0*/  USHF.R.U32.HI UR5, URZ, 0x4, UR5 ;  /* 0x00000004ff057899 */ /* 0x000fe40008011605 */
[----:B------:R-:W-:Y:S02]  /*40f0*/  UIMAD UR7, UR4, UR7, URZ ;  /* 0x00000007040772a4 */ /* 0x000fe4000f8e02ff */
[----:B------:R-:W-:-:S02]  /*4100*/  UIADD3 UR4, UPT, UPT, UR20, 0x25300, URZ ;  /* 0x0002530014047890 */ /* 0x000fc4000fffe0ff */
[----:B------:R-:W-:Y:S02]  /*4110*/  ULOP3.LUT UR5, UR5, 0x3fff, URZ, 0xc0, !UPT ;  /* 0x00003fff05057892 */ /* 0x000fe4000f8ec0ff */
[----:B------:R-:W-:Y:S02]  /*4120*/  USHF.R.U32.HI UR4, URZ, 0x4, UR4 ;  /* 0x00000004ff047899 */ /* 0x000fe40008011604 */
[----:B------:R-:W-:Y:S02]  /*4130*/  ULOP3.LUT UR22, UR5, 0x10000, URZ, 0xfc, !UPT ;  /* 0x0001000005167892 */ /* 0x000fe4000f8efcff */
[----:B------:R-:W-:Y:S02]  /*4140*/  ULOP3.LUT UR23, UR4, 0x3fff, URZ, 0xc0, !UPT ;  /* 0x00003fff04177892 */ /* 0x000fe4000f8ec0ff */
[----:B--2---:R-:W-:Y:S02]  /*4150*/  UIMAD UR4, UR7, UR6, URZ ;  /* 0x00000006070472a4 */ /* 0x004fe4000f8e02ff */
[----:B------:R-:W-:-:S02]  /*4160*/  ULOP3.LUT UR23, UR23, 0x10000, URZ, 0xfc, !UPT ;  /* 0x0001000017177892 */ /* 0x000fc4000f8efcff */
[----:B------:R-:W-:Y:S02]  /*4170*/  UIADD3 UR36, UPT, UPT, UR4, -0x1, URZ ;  /* 0xffffffff04247890 */ /* 0x000fe4000fffe0ff */
[----:B------:R-:W-:Y:S01]  /*4180*/  UISETP.GE.AND UP4, UPT, UR4, 0x1, UPT ;  /* 0x000000010400788c */ /* 0x000fe2000bf86270 */
[----:B------:R-:W-:Y:S01]  /*4190*/  UMOV UR30, 0x0 ;  /* 0x00000000001e7882 */ /* 0x000fe20000000000 */
[----:B------:R-:W-:Y:S01]  /*41a0*/  UMOV UR31, 0x8100490 ;  /* 0x08100490001f7882 */ /* 0x000fe20000000000 */
[----:B------:R-:W-:Y:S01]  /*41b0*/  UMOV UR28, 0x0 ;  /* 0x00000000001c7882 */ /* 0x000fe20000000000 */
[C---:B-1----:R-:W-:Y:S01]  /*41c0*/  VIADD R5, R3.reuse, 0x20 ;  /* 0x0000002003057836 */ /* 0x042fe20000000000 */
[----:B------:R-:W-:Y:S01]  /*41d0*/  LOP3.LUT R4, R3, 0xffff, RZ, 0xc0, !PT ;  /* 0x0000ffff03047812 */ /* 0x000fe200078ec0ff */
[----:B------:R-:W-:Y:S01]  /*41e0*/  UMOV UR29, 0x8100490 ;  /* 0x08100490001d7882 */ /* 0x000fe20000000000 */
[----:B------:R-:W-:Y:S01]  /*41f0*/  UMOV UR26, 0x0 ;  /* 0x00000000001a7882 */ /* 0x000fe20000000000 */
[----:B------:R-:W-:Y:S01]  /*4200*/  UMOV UR27, 0x8100490 ;  /* 0x08100490001b7882 */ /* 0x000fe20000000000 */
[----:B------:R-:W-:-:S05]  /*4210*/  LOP3.LUT R5, R5, 0xffff, RZ, 0xc0, !PT ;  /* 0x0000ffff05057812 */ /* 0x000fca00078ec0ff */
[----:B------:R1:W-:Y:S02]  /*4220*/  STL.64 [R1], R4 ;  /* 0x0000000401007387 */ /* 0x0003e40000100a00 */
.L_x_83:
[----:B-1----:R-:W-:-:S04]  /*4230*/  SHF.L.U32 R5, R2, 0x1f, RZ ;  /* 0x0000001f02057819 */ /* 0x002fc800000006ff */
[----:B------:R-:W1:Y:S02]  /*4240*/  SYNCS.PHASECHK.TRANS64.TRYWAIT P0, [UR20+0x150], R5 ;  /* 0x00015005ff0075a7 */ /* 0x000e640008001114 */
[----:B-1-34-:R-:W-:Y:S05]  /*4250*/  @!P0 BRA `(.L_x_75) ;  /* 0x0000004c00a08947 */ /* 0x01afea0003800000 */
.L_x_184:
[----:B-1----:R-:W1:Y:S01]  /*4260*/  LDS.128 R4, [UR20+0x190] ;  /* 0x00019014ff047984 */ /* 0x002e620008000c00 */
[----:B------:R-:W-:Y:S01]  /*4270*/  ULEA UR25, UR24, UR20, 0x3 ;  /* 0x0000001418197291 */ /* 0x000fe2000f8e18ff */
[----:B------:R-:W-:Y:S01]  /*4280*/  @!PT LDS RZ, [RZ] ;  /* 0x00000000fffff984 */ /* 0x000fe20000000800 */
[----:B------:R-:W-:Y:S01]  /*4290*/  @!PT LDS RZ, [RZ] ;  /* 0x00000000fffff984 */ /* 0x000fe20000000800 */
[----:B------:R-:W-:Y:S01]  /*42a0*/  @!PT LDS RZ, [RZ] ;  /* 0x00000000fffff984 */ /* 0x000fe20000000800 */
[----:B------:R-:W-:Y:S01]  /*42b0*/  @!PT LDS RZ, [RZ] ;  /* 0x00000000fffff984 */ /* 0x000fe20000000800 */
[----:B------:R2:W-:Y:S06]  /*42c0*/  MEMBAR.ALL.CTA ;  /* 0x0000000000007992 */ /* 0x0005ec0000008000 */
[----:B--2---:R-:W2:Y:S02]  /*42d0*/  FENCE.VIEW.ASYNC.S ;  /* 0x00000000000073c6 */ /* 0x004ea40000000000 */
[----:B--2---:R-:W-:Y:S01]  /*42e0*/  SYNCS.ARRIVE.TRANS64.RED.A1T0 RZ, [UR34], RZ ;  /* 0x000000ffffff79a7 */ /* 0x004fe20008100422 */
[----:B-1----:R-:W-:Y:S01]  /*42f0*/  LOP3.LUT P3, RZ, R6, 0x1, RZ, 0xc0, !PT ;  /* 0x0000000106ff7812 */ /* 0x002fe2000786c0ff */
[----:B------:R-:W-:-:S12]  /*4300*/  BRA.U UP3, `(.L_x_76) ;  /* 0x00000001030c7547 */ /* 0x000fd8000b800000 */
[----:B------:R-:W-:-:S04]  /*4310*/  SHF.L.U32 R5, R8, 0x1f, RZ ;  /* 0x0000001f08057819 */ /* 0x000fc800000006ff */
[----:B------:R-:W1:Y:S02]  /*4320*/  SYNCS.PHASECHK.TRANS64.TRYWAIT P0, [UR25+0x170], R5 ;  /* 0x00017005ff0075a7 */ /* 0x000e640008001119 */
[----:B-1----:R-:W-:Y:S05]  /*4330*/  @!P0 BRA `(.L_x_77) ;  /* 0x0000004c00808947 */ /* 0x002fea0003800000 */
.L_x_76:
[----:B------:R-:W-:Y:S05]  /*4340*/  BRA.U UP3, `(.L_x_78) ;  /* 0x0000000503047547 */ /* 0x000fea000b800000 */
[----:B------:R-:W-:Y:S05]  /*4350*/  BRA.U !UP4, `(.L_x_79) ;  /* 0x000000010cf47547 */ /* 0x000fea000b800000 */
[----:B------:R-:W-:Y:S01]  /*4360*/  ULEA UR4, UR24, UR43, 0x2 ;  /* 0x0000002b18047291 */ /* 0x000fe2000f8e10ff */
[----:B-1----:R-:W-:-:S08]  /*4370*/  SHF.L.U32 R4, R0, 0x1f, RZ ;  /* 0x0000001f00047819 */ /* 0x002fd000000006ff */
[----:B------:R-:W5:Y:S01]  /*4380*/  LDL R5, [UR4] ;  /* 0x00000004ff057983 */ /* 0x000f620008100800 */
[----:B------:R-:W-:Y:S02]  /*4390*/  ULEA UR4, UR19, UR20, 0x3 ;  /* 0x0000001413047291 */ /* 0x000fe4000f8e18ff */
[----:B------:R-:W-:Y:S01]  /*43a0*/  UPLOP3.LUT UP2, UPT, UPT, UPT, UPT, 0x40, 0x4 ;  /* 0x000000000004789c */ /* 0x000fe20003f4e870 */
[----:B------:R-:W-:-:S06]  /*43b0*/  UMOV UR17, UR36 ;  /* 0x0000002400117c82 */ /* 0x000fcc0008000000 */
[----:B------:R1:W2:Y:S01]  /*43c0*/  SYNCS.PHASECHK.TRANS64.TRYWAIT P2, [UR4], R4 ;  /* 0x00000004ff0075a7 */ /* 0x0002a20008041104 */
[----:B------:R-:W-:-:S05]  /*43d0*/  UMOV UR4, UR19 ;  /* 0x0000001300047c82 */ /* 0x000fca0008000000 */
.L_x_82:
[----:B------:R-:W-:Y:S01]  /*43e0*/  ULEA UR18, UR4, UR20, 0x3 ;  /* 0x0000001404127291 */ /* 0x000fe2000f8e18ff */
[----:B--234-:R-:W-:Y:S11]  /*43f0*/  @P2 BRA `(.L_x_80) ;  /* 0x00000000000c2947 */ /* 0x01cff60003800000 */
[----:B------:R-:W-:Y:S04]  /*4400*/  SHF.L.U32 R6, R0, 0x1f, RZ ;  /* 0x0000001f00067819 */ /* 0x000fe800000006ff */
[----:B------:R-:W2:Y:S02]  /*4410*/  SYNCS.PHASECHK.TRANS64.TRYWAIT P0, [UR18], R6 ;  /* 0x00000006ff0075a7 */ /* 0x000ea40008001112 */
[----:B--2---:R-:W-:Y:S05]  /*4420*/  @!P0 BRA `(.L_x_81) ;  /* 0x0000004c005c8947 */ /* 0x004fea0003800000 */
.L_x_80:
[----:B------:R-:W-:Y:S01]  /*4430*/  UISETP.NE.AND UP0, UPT, UR17, URZ, UPT ;  /* 0x000000ff1100728c */ /* 0x000fe2000bf05270 */
[----:B------:R-:W-:Y:S01]  /*4440*/  PLOP3.LUT P2, PT, PT, PT, PT, 0x80, 0x8 ;  /* 0x000000000008781c */ /* 0x000fe20003f4f070 */
[----:B------:R-:W-:Y:S02]  /*4450*/  UIADD3 UR5, UPT, UPT, UR4, 0x1, URZ ;  /* 0x0000000104057890 */ /* 0x000fe4000fffe0ff */
[----:B------:R-:W-:Y:S02]  /*4460*/  ULEA UR10, UR4, UR23, 0x8 ;  /* 0x00000017040a7291 */ /* 0x000fe4000f8e40ff */
[----:B------:R-:W-:Y:S01]  /*4470*/  UISETP.NE.AND UP1, UPT, UR5, 0x11, UPT ;  /* 0x000000110500788c */ /* 0x000fe2000bf25270 */
[----:B------:R-:W-:Y:S01]  /*4480*/  PLOP3.LUT P0, PT, PT, PT, UP0, 0x80, 0x8 ;  /* 0x000000000008781c */ /* 0x000fe20003f0f008 */
[----:B------:R-:W-:Y:S02]  /*4490*/  ULEA UR14, UR4, UR22, 0x9 ;  /* 0x00000016040e7291 */ /* 0x000fe4000f8e48ff */
[----:B------:R-:W-:Y:S02]  /*44a0*/  USEL UR6, URZ, 0x1, UP1 ;  /* 0x00000001ff067887 */ /* 0x000fe40008800000 */
[----:B------:R-:W-:Y:S01]  /*44b0*/  USEL UR19, UR5, URZ, UP1 ;  /* 0x000000ff05137287 */ /* 0x000fe20008800000 */
[----:B------:R-:W-:Y:S11]  /*44c0*/  ELECT P1, URZ, PT ;  /* 0x0000000000ff782f */ /* 0x000ff60003820000 */
[----:B------:R-:W-:Y:S02]  /*44d0*/  @!UPT UIADD3 URZ, UPT, UPT, URZ, URZ, URZ ;  /* 0x000000fffffff290 */ /* 0x000fe4000fffe0ff */
[C---:B-----5:R-:W-:Y:S01]  /*44e0*/  @P1 R2UR.BROADCAST UR4, R5.reuse ;  /* 0x00000000050412ca */ /* 0x060fe200008e0000 */
[----:B------:R-:W-:Y:S01]  /*44f0*/  @UP0 ULEA UR5, UR19, UR20, 0x3 ;  /* 0x0000001413050291 */ /* 0x000fe2000f8e18ff */
[----:B------:R-:W-:Y:S01]  /*4500*/  LOP3.LUT R0, R0, UR6, RZ, 0x3c, !PT ;  /* 0x0000000600007c12 */ /* 0x000fe2000f8e3cff */
[----:B------:R-:W-:Y:S02]  /*4510*/  UIADD3 UR8, UPT, UPT, UR10, 0x2, URZ ;  /* 0x000000020a087890 */ /* 0x000fe4000fffe0ff */
[----:B------:R-:W-:Y:S01]  /*4520*/  UIADD3 UR6, UPT, UPT, UR14, 0x2, URZ ;  /* 0x000000020e067890 */ /* 0x000fe2000fffe0ff */
[----:B-1----:R-:W-:Y:S01]  /*4530*/  @P0 SHF.L.U32 R4, R0, 0x1f, RZ ;  /* 0x0000001f00040819 */ /* 0x002fe200000006ff */
[----:B------:R-:W-:Y:S01]  /*4540*/  UIADD3 UR12, UPT, UPT, UR10, 0x4, URZ ;  /* 0x000000040a0c7890 */ /* 0x000fe2000fffe0ff */
[----:B------:R-:W-:Y:S02]  /*4550*/  UMOV UR11, 0x40004040 ;  /* 0x40004040000b7882 */ /* 0x000fe40000000000 */
[----:B------:R3:W4:Y:S01]  /*4560*/  @P0 SYNCS.PHASECHK.TRANS64.TRYWAIT P2, [UR5], R4 ;  /* 0x00000004ff0005a7 */ /* 0x0007220008041105 */
[----:B------:R-:W-:Y:S11]  /*4570*/  ELECT P0, URZ, PT ;  /* 0x0000000000ff782f */ /* 0x000ff60003800000 */
[----:B------:R-:W-:Y:S02]  /*4580*/  @!UPT UIADD3 URZ, UPT, UPT, URZ, URZ, URZ ;  /* 0x000000fffffff290 */ /* 0x000fe4000fffe0ff */
[C---:B------:R-:W-:Y:S02]  /*4590*/  @P0 R2UR.BROADCAST UR16, R5.reuse ;  /* 0x00000000051002ca */ /* 0x040fe400008e0000 */
[----:B------:R-:W-:Y:S01]  /*45a0*/  ELECT P0, URZ, PT ;  /* 0x0000000000ff782f */ /* 0x000fe20003800000 */
[----:B------:R-:W-:Y:S01]  /*45b0*/  UMOV UR15, 0x40004040 ;  /* 0x40004040000f7882 */ /* 0x000fe20000000000 */
[----:B------:R-:W-:Y:S01]  /*45c0*/  UMOV UR9, 0x40004040 ;  /* 0x4000404000097882 */ /* 0x000fe20000000000 */
[----:B------:R1:W-:Y:S01]  /*45d0*/  UTCHMMA.2CTA gdesc[UR14], gdesc[UR10], tmem[UR4], tmem[UR32], idesc[UR33], UP2 ;  /* 0x00ff200a0e0075ea */ /* 0x0003e20009200004 */
[----:B------:R-:W-:Y:S01]  /*45e0*/  UPLOP3.LUT UP2, UPT, UPT, UPT, UPT, 0x80, 0x8 ;  /* 0x000000000008789c */ /* 0x000fe20003f4f070 */
[----:B------:R-:W-:Y:S01]  /*45f0*/  UMOV UR7, 0x40004040 ;  /* 0x4000404000077882 */ /* 0x000fe20000000000 */
[----:B------:R-:W-:Y:S01]  /*4600*/  UMOV UR13, 0x40004040 ;  /* 0x40004040000d7882 */ /* 0x000fe20000000000 */
[----:B------:R-:W-:Y:S04]  /*4610*/  UMOV UR5, 0x40004040 ;  /* 0x4000404000057882 */ /* 0x000fe80000000000 */
[----:B------:R2:W-:Y:S01]  /*4620*/  UTCHMMA.2CTA gdesc[UR6], gdesc[UR8], tmem[UR16], tmem[UR30], idesc[UR31], UPT ;  /* 0x00ff1e08060075ea */ /* 0x0005e2000ba00010 */
[----:B-1----:R-:W-:Y:S01]  /*4630*/  UIADD3 UR4, UPT, UPT, UR14, 0x4, URZ ;  /* 0x000000040e047890 */ /* 0x002fe2000fffe0ff */
[C---:B------:R-:W-:Y:S02]  /*4640*/  @P0 R2UR.BROADCAST UR15, R5.reuse ;  /* 0x00000000050f02ca */ /* 0x040fe400008e0000 */
[----:B------:R-:W-:Y:S01]  /*4650*/  ELECT P0, URZ, PT ;  /* 0x0000000000ff782f */ /* 0x000fe20003800000 */
[----:B------:R-:W-:Y:S02]  /*4660*/  UIADD3 UR10, UPT, UPT, UR10, 0x6, URZ ;  /* 0x000000060a0a7890 */ /* 0x000fe4000fffe0ff */
[----:B--2---:R-:W-:Y:S10]  /*4670*/  UIADD3 UR6, UPT, UPT, UR14, 0x6, URZ ;  /* 0x000000060e067890 */ /* 0x004ff4000fffe0ff */
[----:B------:R-:W-:Y:S01]  /*4680*/  @P0 R2UR.BROADCAST UR9, R5 ;  /* 0x00000000050902ca */ /* 0x000fe200008e0000 */
[----:B------:R-:W-:Y:S01]  /*4690*/  UIADD3 UR8, UPT, UPT, UR18, 0x88, URZ ;  /* 0x0000008812087890 */ /* 0x000fe2000fffe0ff */
[----:B------:R1:W-:Y:S11]  /*46a0*/  UTCHMMA.2CTA gdesc[UR4], gdesc[UR12], tmem[UR15], tmem[UR28], idesc[UR29], UPT ;  /* 0x00ff1c0c040075ea */ /* 0x0003f6000ba0000f */
[----:B------:R3:W-:Y:S01]  /*46b0*/  UTCHMMA.2CTA gdesc[UR6], gdesc[UR10], tmem[UR9], tmem[UR26], idesc[UR27], UPT ;  /* 0x00ff1a0a060075ea */ /* 0x0007e2000ba00009 */
[----:B------:R3:W-:Y:S01]  /*46c0*/  UTCBAR.2CTA.MULTICAST [UR8], URZ, UR21 ;  /* 0x000000ff080073e9 */ /* 0x0007e20008200815 */
[----:B-1----:R-:W-:Y:S02]  /*46d0*/  UIADD3 UR4, UPT, UPT, UR17, 0x1, URZ ;  /* 0x0000000111047890 */ /* 0x002fe4000fffe0ff */
[----:B------:R-:W-:Y:S02]  /*46e0*/  UIADD3 UR5, UPT, UPT, UR17, -0x1, URZ ;  /* 0xffffffff11057890 */ /* 0x000fe4000fffe0ff */
[----:B------:R-:W-:Y:S03]  /*46f0*/  UISETP.GT.U32.AND UP0, UPT, UR4, 0x1, UPT ;  /* 0x000000010400788c */ /* 0x000fe6000bf04070 */
[----:B------:R-:W-:Y:S02]  /*4700*/  UMOV UR4, UR19 ;  /* 0x0000001300047c82 */ /* 0x000fe40008000000 */
[----:B------:R-:W-:Y:S04]  /*4710*/  UMOV UR17, UR5 ;  /* 0x0000000500117c82 */ /* 0x000fe80008000000 */
[----:B------:R-:W-:Y:S05]  /*4720*/  BRA.U UP0, `(.L_x_82) ;  /* 0xfffffffd002c7547 */ /* 0x000fea000b83ffff */
.L_x_79:
[----:B------:R-:W-:-:S09]  /*4730*/  UIADD3 UR4, UPT, UPT, UR25, 0x160, URZ ;  /* 0x0000016019047890 */ /* 0x000fd2000fffe0ff */
[----:B------:R2:W-:Y:S01]  /*4740*/  UTCBAR.2CTA.MULTICAST [UR4], URZ, UR35 ;  /* 0x000000ff040073e9 */ /* 0x0005e20008200823 */
[----:B------:R-:W-:Y:S02]  /*4750*/  NOP ;  /* 0x0000000000007918 */ /* 0x000fe40000000000 */
.L_x_78:
[----:B--2---:R-:W-:Y:S01]  /*4760*/  UIADD3 UR4, UPT, UPT, UR24, 0x1, URZ ;  /* 0x0000000118047890 */ /* 0x004fe2000fffe0ff */
[----:B------:R-:W-:-:S03]  /*4770*/  LOP3.LUT R2, R2, 0x1, RZ, 0x3c, !PT ;  /* 0x0000000102027812 */ /* 0x000fc600078e3cff */
[----:B------:R-:W-:-:S04]  /*4780*/  UISETP.NE.AND UP0, UPT, UR4, 0x2, UPT ;  /* 0x000000020400788c */ /* 0x000fc8000bf05270 */
[----:B------:R-:W-:Y:S02]  /*4790*/  USEL UR5, URZ, 0x1, UP0 ;  /* 0x00000001ff057887 */ /* 0x000fe40008000000 */
[----:B------:R-:W-:-:S04]  /*47a0*/  USEL UR24, UR4, URZ, UP0 ;  /* 0x000000ff04187287 */ /* 0x000fc80008000000 */
[----:B------:R-:W-:Y:S01]  /*47b0*/  LOP3.LUT R8, R8, UR5, RZ, 0x3c, !PT ;  /* 0x0000000508087c12 */ /* 0x000fe2000f8e3cff */
[----:B------:R-:W-:Y:S07]  /*47c0*/  @P3 BRA `(.L_x_83) ;  /* 0xfffffff800983947 */ /* 0x000fee000383ffff */
[----:B---3--:R-:W2:Y:S01]  /*47d0*/  S2UR UR8, SR_CgaCtaId ;  /* 0x00000000000879c3 */ /* 0x008ea20000008800 */
[----:B------:R-:W-:Y:S01]  /*47e0*/  ELECT P0, URZ, PT ;  /* 0x0000000000ff782f */ /* 0x000fe20003800000 */
[----:B------:R-:W-:Y:S01]  /*47f0*/  HFMA2 R0, -RZ, RZ, 0, 5.9604644775390625e-08 ;  /* 0x00000001ff007431 */ /* 0x000fe200000001ff */
[----:B------:R-:W-:-:S05]  /*4800*/  UMOV UR4, 0x40 ;  /* 0x0000004000047882 */ /* 0x000fca0000000000 */
[----:B------:R-:W-:Y:S01]  /*4810*/  UVIRTCOUNT.DEALLOC.SMPOOL 0x80 ;  /* 0x000000800000784c */ /* 0x000fe20000000000 */
[----:B------:R-:W-:Y:S02]  /*4820*/  UISETP.NE.AND UP0, UPT, UR38, URZ, UPT ;  /* 0x000000ff2600728c */ /* 0x000fe4000bf05270 */
[----:B--2---:R-:W-:-:S09]  /*4830*/  ULEA UR8, UR8, UR4, 0x18 ;  /* 0x0000000408087291 */ /* 0x004fd2000f8ec0ff */
[----:B------:R2:W-:Y:S01]  /*4840*/  @P0 STS.U8 [UR8+0x1c], R0 ;  /* 0x00001c00ff000988 */ /* 0x0005e20008000008 */
[----:B------:R-:W-:Y:S05]  /*4850*/  BRA.U UP0, `(.L_x_84) ;  /* 0x0000000100587547 */ /* 0x000fea000b800000 */
[----:B------:R-:W-:Y:S01]  /*4860*/  UIADD3 UR5, UPT, UPT, UR20, 0x170, URZ ;  /* 0x0000017014057890 */ /* 0x000fe2000fffe0ff */
[----:B------:R-:W-:-:S03]  /*4870*/  SHF.L.U32 R2, R8, 0x1f, RZ ;  /* 0x0000001f08027819 */ /* 0x000fc600000006ff */
[----:B------:R-:W-:-:S09]  /*4880*/  ULEA UR4, UR24, UR5, 0x3 ;  /* 0x0000000518047291 */ /* 0x000fd2000f8e18ff */
[----:B------:R-:W3:Y:S02]  /*4890*/  SYNCS.PHASECHK.TRANS64.TRYWAIT P0, [UR4], R2 ;  /* 0x00000002ff0075a7 */ /* 0x000ee40008001104 */
[----:B---3--:R-:W-:Y:S05]  /*48a0*/  @!P0 BRA `(.L_x_85) ;  /* 0x0000004800548947 */ /* 0x008fea0003800000 */
.L_x_188:
[----:B------:R-:W-:-:S04]  /*48b0*/  UIADD3 UR4, UPT, UPT, UR24, 0x1, URZ ;  /* 0x0000000118047890 */ /* 0x000fc8000fffe0ff */
[----:B------:R-:W-:-:S04]  /*48c0*/  UISETP.NE.AND UP1, UPT, UR4, 0x2, UPT ;  /* 0x000000020400788c */ /* 0x000fc8000bf25270 */
[----:B------:R-:W-:Y:S02]  /*48d0*/  USEL UR6, URZ, 0x1, UP1 ;  /* 0x00000001ff067887 */ /* 0x000fe40008800000 */
[----:B------:R-:W-:-:S04]  /*48e0*/  USEL UR4, UR4, URZ, UP1 ;  /* 0x000000ff04047287 */ /* 0x000fc80008800000 */
[----:B------:R-:W-:Y:S01]  /*48f0*/  ULEA UR4, UR4, UR5, 0x3 ;  /* 0x0000000504047291 */ /* 0x000fe2000f8e18ff */
[----:B--2---:R-:W-:-:S04]  /*4900*/  LOP3.LUT R2, R8, UR6, RZ, 0x3c, !PT ;  /* 0x0000000608027c12 */ /* 0x004fc8000f8e3cff */
[----:B------:R-:W-:Y:S01]  /*4910*/  SHF.L.U32 R2, R2, 0x1f, RZ ;  /* 0x0000001f02027819 */ /* 0x000fe200000006ff */
[----:B------:R-:W-:-:S04]  /*4920*/  IMAD.U32 R0, RZ, RZ, UR4 ;  /* 0x00000004ff007e24 */ /* 0x000fc8000f8e00ff */
[----:B------:R2:W3:Y:S03]  /*4930*/  SYNCS.PHASECHK.TRANS64.TRYWAIT P0, [R0+URZ], R2 ;  /* 0x00000002000075a7 */ /* 0x0004e600080011ff */
[----:B---3--:R-:W-:Y:S05]  /*4940*/  @!P0 NANOSLEEP.SYNCS 0x989680 ;  /* 0x009896800000895d */ /* 0x008fea0003900000 */
[----:B------:R-:W3:Y:S02]  /*4950*/  @!P0 SYNCS.PHASECHK.TRANS64 P0, [R0+URZ], R2 ;  /* 0x00000002000085a7 */ /* 0x000ee400080010ff */
[----:B---3--:R-:W-:Y:S05]  /*4960*/  @P0 BRA `(.L_x_86) ;  /* 0x0000000000200947 */ /* 0x008fea0003800000 */
.L_x_87:
[----:B---3--:R3:W1:Y:S02]  /*4970*/  SYNCS.PHASECHK.TRANS64.TRYWAIT P0, [R0+URZ], R2 ;  /* 0x00000002000075a7 */ /* 0x00866400080011ff */
[----:B-1----:R-:W-:Y:S05]  /*4980*/  @!P0 NANOSLEEP.SYNCS 0x989680 ;  /* 0x009896800000895d */ /* 0x002fea0003900000 */
[----:B------:R-:W1:Y:S02]  /*4990*/  @!P0 SYNCS.PHASECHK.TRANS64 P0, [R0+URZ], R2 ;  /* 0x00000002000085a7 */ /* 0x000e6400080010ff */
[----:B-1----:R-:W-:Y:S05]  /*49a0*/  @!P0 BRA `(.L_x_87) ;  /* 0xfffffffc00f08947 */ /* 0x002fea000383ffff */
[----:B------:R-:W-:Y:S05]  /*49b0*/  BRA `(.L_x_86) ;  /* 0x00000000000c7947 */ /* 0x000fea0003800000 */
.L_x_84:
[----:B------:R-:W-:-:S04]  /*49c0*/  UIADD3 UR4, UPT, UPT, UR20, 0x180, URZ ;  /* 0x0000018014047890 */ /* 0x000fc8000fffe0ff */
[----:B------:R-:W-:-:S09]  /*49d0*/  UPRMT UR4, UR37, 0x654, UR4 ;  /* 0x0000065425047896 */ /* 0x000fd20008000004 */
[----:B------:R-:W-:Y:S03]  /*49e0*/  SYNCS.ARRIVE.TRANS64.RED.A1T0 RZ, [UR4], RZ ;  /* 0x000000ffffff79a7 */ /* 0x000fe60008100404 */
.L_x_86:
[----:B--23--:R-:W-:Y:S01]  /*49f0*/  SHF.L.U32 R2, RZ, 0x1f, RZ ;  /* 0x0000001fff027819 */ /* 0x00cfe200000006ff */
[----:B------:R-:W-:Y:S01]  /*4a00*/  UIADD3 UR4, UPT, UPT, UR20, 0x180, URZ ;  /* 0x0000018014047890 */ /* 0x000fe2000fffe0ff */
[----:B------:R-:W-:Y:S02]  /*4a10*/  PLOP3.LUT P0, PT, PT, PT, UP0, 0x80, 0x8 ;  /* 0x000000000008781c */ /* 0x000fe40003f0f008 */
[----:B------:R-:W2:Y:S02]  /*4a20*/  SYNCS.PHASECHK.TRANS64.TRYWAIT P1, [UR20+0x180], R2 ;  /* 0x00018002ff0075a7 */ /* 0x000ea40008021114 */
[----:B--2---:R-:W-:Y:S09]  /*4a30*/  @!P1 BRA `(.L_x_88) ;  /* 0x0000004800089947 */ /* 0x004ff20003800000 */
.L_x_190:
[----:B------:R-:W-:Y:S01]  /*4a40*/  @!UP0 UPRMT UR4, UR37, 0x654, UR4 ;  /* 0x0000065425048896 */ /* 0x000fe20008000004 */
[----:B------:R-:W-:Y:S01]  /*4a50*/  LOP3.LUT R3, R3, 0xffff, RZ, 0xc0, !PT ;  /* 0x0000ffff03037812 */ /* 0x000fe200078ec0ff */
[----:B--2---:R-:W-:-:S03]  /*4a60*/  IMAD.MOV.U32 R2, RZ, RZ, 0xffff ;  /* 0x0000ffffff027424 */ /* 0x004fc600078e00ff */
[----:B------:R-:W-:-:S04]  /*4a70*/  SHF.R.U32.HI R3, RZ, 0x5, R3 ;  /* 0x00000005ff037819 */ /* 0x000fc80000011603 */
[----:B------:R-:W-:Y:S01]  /*4a80*/  @!P0 SYNCS.ARRIVE.TRANS64.RED.A1T0 RZ, [UR4], RZ ;  /* 0x000000ffffff89a7 */ /* 0x000fe20008100404 */
[----:B------:R-:W-:Y:S01]  /*4a90*/  NOP ;  /* 0x0000000000007918 */ /* 0x000fe20000000000 */
[----:B------:R-:W2:Y:S01]  /*4aa0*/  LDS R0, [UR8+0x14] ;  /* 0x00001408ff007984 */ /* 0x000ea20008000800 */
[----:B------:R-:W-:-:S04]  /*4ab0*/  SHF.L.U32 R2, R2, R3, RZ ;  /* 0x0000000302027219 */ /* 0x000fc800000006ff */
[----:B--2---:R-:W-:-:S04]  /*4ac0*/  LOP3.LUT R0, R0, R2, RZ, 0xc0, !PT ;  /* 0x0000000200007212 */ /* 0x004fc800078ec0ff */
[----:B------:R-:W-:Y:S01]  /*4ad0*/  ISETP.NE.AND P0, PT, R0, R2, PT ;  /* 0x000000020000720c */ /* 0x000fe20003f05270 */
[----:B------:R-:W-:-:S05]  /*4ae0*/  IMAD.MOV.U32 R0, RZ, RZ, 0x1 ;  /* 0x00000001ff007424 */ /* 0x000fca00078e00ff */
[----:B------:R-:W-:-:S07]  /*4af0*/  SHF.L.U32 R0, R0, R3, RZ ;  /* 0x0000000300007219 */ /* 0x000fce00000006ff */
[----:B------:R-:W-:Y:S05]  /*4b00*/  @P0 BRA `(.L_x_89) ;  /* 0x00000000005c0947 */ /* 0x000fea0003800000 */
[----:B------:R-:W2:Y:S02]  /*4b10*/  LDS R3, [UR8+0x18] ;  /* 0x00001808ff037984 */ /* 0x000ea40008000800 */
[----:B--2---:R-:W-:-:S04]  /*4b20*/  LOP3.LUT R3, R3, R0, RZ, 0xc0, !PT ;  /* 0x0000000003037212 */ /* 0x004fc800078ec0ff */
[----:B------:R-:W-:-:S13]  /*4b30*/  ISETP.NE.AND P0, PT, R3, R0, PT ;  /* 0x000000000300720c */ /* 0x000fda0003f05270 */
[----:B------:R-:W-:Y:S05]  /*4b40*/  @P0 BRA `(.L_x_90) ;  /* 0x0000000000400947 */ /* 0x000fea0003800000 */
[----:B------:R-:W-:Y:S01]  /*4b50*/  R2UR UR4, R2 ;  /* 0x00000000020472ca */ /* 0x000fe200000e0000 */
[----:B------:R-:W2:Y:S01]  /*4b60*/  S2R R3, SR_LANEID ;  /* 0x0000000000037919 */ /* 0x000ea20000000000 */
[----:B------:R-:W-:-:S04]  /*4b70*/  LOP3.LUT R0, RZ, R0, RZ, 0x33, !PT ;  /* 0x00000000ff007212 */ /* 0x000fc800078e33ff */
[----:B------:R-:W3:Y:S07]  /*4b80*/  REDUX UR6, R0 ;  /* 0x00000000000673c4 */ /* 0x000eee0000000000 */
[----:B------:R-:W-:-:S03]  /*4b90*/  ULOP3.LUT UR5, URZ, UR4, URZ, 0x33, !UPT ;  /* 0x00000004ff057292 */ /* 0x000fc6000f8e33ff */
[----:B------:R-:W-:Y:S02]  /*4ba0*/  VOTEU.ANY UR4, UPT, PT ;  /* 0x0000000000047886 */ /* 0x000fe400038e0100 */
[----:B------:R-:W-:Y:S01]  /*4bb0*/  UFLO.U32 UR4, UR4 ;  /* 0x00000004000472bd */ /* 0x000fe200080e0000 */
[----:B------:R-:W-:-:S04]  /*4bc0*/  IMAD.U32 R2, RZ, RZ, UR5 ;  /* 0x00000005ff027e24 */ /* 0x000fc8000f8e00ff */
[----:B------:R-:W1:Y:S02]  /*4bd0*/  REDUX UR7, R2 ;  /* 0x00000000020773c4 */ /* 0x000e640000000000 */
[----:B------:R1:W-:Y:S01]  /*4be0*/  UTCATOMSWS.AND URZ, UR5 ;  /* 0x0000000500ff79e3 */ /* 0x0003e20008000000 */
[----:B---3--:R-:W-:Y:S01]  /*4bf0*/  IMAD.U32 R0, RZ, RZ, UR6 ;  /* 0x00000006ff007e24 */ /* 0x008fe2000f8e00ff */
[----:B--2---:R-:W-:Y:S01]  /*4c00*/  ISETP.EQ.U32.AND P0, PT, R3, UR4, PT ;  /* 0x0000000403007c0c */ /* 0x004fe2000bf02070 */
[----:B-1----:R-:W-:-:S12]  /*4c10*/  IMAD.U32 R2, RZ, RZ, UR7 ;  /* 0x00000007ff027e24 */ /* 0x002fd8000f8e00ff */
[----:B------:R1:W-:Y:S04]  /*4c20*/  @P0 ATOMS.AND RZ, [UR8+0x14], R2 ;  /* 0x00001402ffff098c */ /* 0x0003e8000a800008 */
[----:B------:R1:W-:Y:S01]  /*4c30*/  @P0 ATOMS.AND RZ, [UR8+0x18], R0 ;  /* 0x00001800ffff098c */ /* 0x0003e2000a800008 */
[----:B------:R-:W-:Y:S05]  /*4c40*/  BRA `(.L_x_91) ;  /* 0x0000000000147947 */ /* 0x000fea0003800000 */
.L_x_90:
[----:B------:R-:W-:Y:S02]  /*4c50*/  MOV R2, 0x4c70 ;  /* 0x00004c7000027802 */ /* 0x000fe40000000f00 */
[----:B-1--45:R-:W-:Y:S05]  /*4c60*/  CALL.REL.NOINC `($__internal_0_$__cuda_sm10x_tcgen05_guardrail_trap_col_being_dealloced_not_returned_by_alloc) ;  /* 0x0000004800787944 */ /* 0x032fea0003c00000 */
[----:B------:R-:W-:Y:S05]  /*4c70*/  BRA `(.L_x_91) ;  /* 0x0000000000087947 */ /* 0x000fea0003800000 */
.L_x_89:
[----:B------:R-:W-:Y:S02]  /*4c80*/  MOV R2, 0x4ca0 ;  /* 0x00004ca000027802 */ /* 0x000fe40000000f00 */
[----:B-1--45:R-:W-:Y:S05]  /*4c90*/  CALL.REL.NOINC `($__internal_2_$__cuda_sm10x_tcgen05_guardrail_trap_unallocated_columns_being_dealloced) ;  /* 0x0000004800847944 */ /* 0x032fea0003c00000 */
.L_x_91:
[----:B------:R-:W-:Y:S01]  /*4ca0*/  NOP ;  /* 0x0000000000007918 */ /* 0x000fe20000000000 */
[----:B------:R-:W-:Y:S05]  /*4cb0*/  EXIT ;  /* 0x000000000000794d */ /* 0x000fea0003800000 */
.L_x_63:
[----:B------:R-:W-:-:S09]  /*4cc0*/  UISETP.NE.OR UP0, UPT, UR18, 0x3, !UP3 ;  /* 0x000000031200788c */ /* 0x000fd2000df05670 */
[----:B------:R-:W-:Y:S05]  /*4cd0*/  BRA.U UP0, `(.L_x_92) ;  /* 0x0000001100947547 */ /* 0x000fea000b800000 */
[----:B------:R-:W2:Y:S01]  /*4ce0*/  LDCU.64 UR4, c[0x0][0x888] ;  /* 0x00011100ff0477ac */ /* 0x000ea20008000a00 */
[----:B------:R-:W3:Y:S01]  /*4cf0*/  S2UR UR6, SR_CgaCtaId ;  /* 0x00000000000679c3 */ /* 0x000ee20000008800 */
[----:B------:R-:W-:Y:S01]  /*4d00*/  HFMA2 R9, -RZ, RZ, 0, 5.9604644775390625e-08 ;  /* 0x00000001ff097431 */ /* 0x000fe200000001ff */
[----:B------:R-:W-:Y:S01]  /*4d10*/  MOV R8, RZ ;  /* 0x000000ff00087202 */ /* 0x000fe20000000f00 */
[----:B------:R-:W4:Y:S01]  /*4d20*/  LDCU UR38, c[0x0][0x370] ;  /* 0x00006e00ff2677ac */ /* 0x000f220008000800 */
[----:B------:R-:W-:Y:S01]  /*4d30*/  HFMA2 R3, -RZ, RZ, 0, 0.00048828125 ;  /* 0x00001000ff037431 */ /* 0x000fe200000001ff */
[----:B------:R-:W1:Y:S03]  /*4d40*/  LDCU.128 UR40, c[0x0][0xb10] ;  /* 0x00016200ff2877ac */ /* 0x000e660008000c00 */
[----:B------:R-:W4:Y:S01]  /*4d50*/  LDC.64 R10, c[0x0][0x348] ;  /* 0x0000d200ff0a7b82 */ /* 0x000f220000000a00 */
[----:B------:R-:W1:Y:S01]  /*4d60*/  LDCU UR33, c[0x0][0x374] ;  /* 0x00006e80ff2177ac */ /* 0x000e620008000800 */
[----:B------:R-:W4:Y:S01]  /*4d70*/  LDCU.64 UR34, c[0x0][0x890] ;  /* 0x00011200ff2277ac */ /* 0x000f220008000a00 */
[----:B------:R-:W4:Y:S01]  /*4d80*/  LDCU UR30, c[0x0][0xb0c] ;  /* 0x00016180ff1e77ac */ /* 0x000f220008000800 */
[----:B--2---:R-:W-:Y:S01]  /*4d90*/  UISETP.NE.U32.AND UP0, UPT, UR4, URZ, UPT ;  /* 0x000000ff0400728c */ /* 0x004fe2000bf05070 */
[----:B------:R-:W2:Y:S01]  /*4da0*/  LDCU UR54, c[0x0][0xb20] ;  /* 0x00016400ff3677ac */ /* 0x000ea20008000800 */
[----:B------:R-:W2:Y:S01]  /*4db0*/  LDCU UR4, c[0x0][0xb30] ;  /* 0x00016600ff0477ac */ /* 0x000ea20008000800 */
[----:B------:R-:W2:Y:S01]  /*4dc0*/  LDCU.128 UR48, c[0x0][0x980] ;  /* 0x00013000ff3077ac */ /* 0x000ea20008000c00 */
[----:B------:R-:W-:Y:S01]  /*4dd0*/  UMOV UR31, 0x400 ;  /* 0x00000400001f7882 */ /* 0x000fe20000000000 */
[----:B-1----:R-:W-:-:S02]  /*4de0*/  UIMAD.WIDE.U32 UR8, UR33, UR43, URZ ;  /* 0x0000002b210872a5 */ /* 0x002fc4000f8e00ff */
[----:B---3--:R-:W-:Y:S02]  /*4df0*/  ULEA UR31, UR6, UR31, 0x18 ;  /* 0x0000001f061f7291 */ /* 0x008fe4000f8ec0ff */
[----:B----4-:R-:W-:Y:S02]  /*4e00*/  UIMAD.WIDE.U32 UR6, UR38, UR40, URZ ;  /* 0x00000028260672a5 */ /* 0x010fe4000f8e00ff */
[----:B------:R-:W-:Y:S02]  /*4e10*/  UISETP.NE.AND.EX UP5, UPT, UR5, URZ, UPT, UP0 ;  /* 0x000000ff0500728c */ /* 0x000fe4000bfa5300 */
[----:B------:R-:W-:Y:S02]  /*4e20*/  UISETP.NE.U32.AND UP6, UPT, UR34, URZ, UPT ;  /* 0x000000ff2200728c */ /* 0x000fe4000bfc5070 */
[----:B------:R-:W-:Y:S02]  /*4e30*/  UIADD3 UR45, UPT, UPT, UR31, 0x158, URZ ;  /* 0x000001581f2d7890 */ /* 0x000fe4000fffe0ff */
[----:B------:R-:W-:-:S02]  /*4e40*/  UISETP.NE.AND UP0, UPT, UR39, 0x1, UPT ;  /* 0x000000012700788c */ /* 0x000fc4000bf05270 */
[----:B------:R-:W-:Y:S01]  /*4e50*/  UISETP.NE.AND UP0, UPT, UR30, 0x1, UPT ;  /* 0x000000011e00788c */ /* 0x000fe2000bf05270 */
[----:B------:R-:W-:Y:S01]  /*4e60*/  UMOV UR6, UR7 ;  /* 0x0000000700067c82 */ /* 0x000fe20008000000 */
[----:B------:R-:W-:Y:S01]  /*4e70*/  UMOV UR47, UR9 ;  /* 0x00000009002f7c82 */ /* 0x000fe20008000000 */
[----:B------:R-:W-:Y:S02]  /*4e80*/  UISETP.GE.AND UP2, UPT, UR39, 0x1, UPT ;  /* 0x000000012700788c */ /* 0x000fe4000bf46270 */
[----:B------:R-:W-:Y:S01]  /*4e90*/  UISETP.NE.AND UP0, UPT, UR42, 0x1, UPT ;  /* 0x000000012a00788c */ /* 0x000fe2000bf05270 */
[----:B------:R-:W-:Y:S01]  /*4ea0*/  UMOV UR32, URZ ;  /* 0x000000ff00207c82 */ /* 0x000fe20008000000 */
[----:B------:R-:W-:Y:S01]  /*4eb0*/  UPLOP3.LUT UP4, UPT, UPT, UPT, UPT, 0x40, 0x4 ;  /* 0x000000000004789c */ /* 0x000fe20003f8e870 */
[----:B------:R-:W1:Y:S01]  /*4ec0*/  LDCU.64 UR22, c[0x0][0xb28] ;  /* 0x00016500ff1677ac */ /* 0x000e620008000a00 */
[----:B------:R-:W3:Y:S01]  /*4ed0*/  LDCU.64 UR36, c[0x0][0x990] ;  /* 0x00013200ff2477ac */ /* 0x000ee20008000a00 */
[----:B------:R-:W-:-:S02]  /*4ee0*/  UISETP.NE.AND.EX UP6, UPT, UR35, URZ, UPT, UP6 ;  /* 0x000000ff2300728c */ /* 0x000fc4000bfc5360 */
[----:B------:R-:W-:Y:S02]  /*4ef0*/  UPRMT UR45, URZ, 0x654, UR45 ;  /* 0x00000654ff2d7896 */ /* 0x000fe4000800002d */
[----:B------:R-:W-:Y:S02]  /*4f00*/  USHF.R.U32.HI UR52, URZ, UR41, UR6 ;  /* 0x00000029ff347299 */ /* 0x000fe40008011606 */
[----:B--2---:R-:W-:Y:S02]  /*4f10*/  USHF.R.U32.HI UR47, URZ, UR54, UR47 ;  /* 0x00000036ff2f7299 */ /* 0x004fe4000801162f */
[----:B------:R-:W-:Y:S02]  /*4f20*/  UISETP.NE.AND UP3, UPT, UR4, 0x1, UPT ;  /* 0x000000010400788c */ /* 0x000fe4000bf65270 */
[----:B------:R-:W-:Y:S02]  /*4f30*/  UISETP.NE.AND UP2, UPT, UR48, 0x1, UPT ;  /* 0x000000013000788c */ /* 0x000fe4000bf45270 */
[----:B------:R-:W-:-:S11]  /*4f40*/  UISETP.NE.AND UP0, UPT, UR51, 0x1, UPT ;  /* 0x000000013300788c */ /* 0x000fd6000bf05270 */
.L_x_101:
[----:B------:R-:W-:Y:S04]  /*4f50*/  SHF.L.U32 R2, R8, 0x1f, RZ ;  /* 0x0000001f08027819 */ /* 0x000fe800000006ff */
[----:B--2---:R-:W2:Y:S02]  /*4f60*/  SYNCS.PHASECHK.TRANS64.TRYWAIT P0, [UR31+0x150], R2 ;  /* 0x00015002ff0075a7 */ /* 0x004ea4000800111f */
[----:B--2---:R-:W-:Y:S05]  /*4f70*/  @!P0 BRA `(.L_x_93) ;  /* 0x0000004000d08947 */ /* 0x004fea0003800000 */
.L_x_192:
[----:B------:R-:W4:Y:S01]  /*4f80*/  LDS.128 R4, [UR31+0x190] ;  /* 0x0001901fff047984 */ /* 0x000f220008000c00 */
[----:B------:R-:W-:Y:S01]  /*4f90*/  UISETP.GE.AND UP0, UPT, UR39, 0x1, UPT ;  /* 0x000000012700788c */ /* 0x000fe2000bf06270 */
[----:B------:R-:W-:Y:S01]  /*4fa0*/  @!PT LDS RZ, [RZ] ;  /* 0x00000000fffff984 */ /* 0x000fe20000000800 */
[----:B------:R-:W-:Y:S01]  /*4fb0*/  @!PT LDS RZ, [RZ] ;  /* 0x00000000fffff984 */ /* 0x000fe20000000800 */
[----:B------:R-:W-:Y:S01]  /*4fc0*/  @!PT LDS RZ, [RZ] ;  /* 0x00000000fffff984 */ /* 0x000fe20000000800 */
[----:B------:R-:W-:Y:S01]  /*4fd0*/  @!PT LDS RZ, [RZ] ;  /* 0x00000000fffff984 */ /* 0x000fe20000000800 */
[----:B------:R1:W-:Y:S06]  /*4fe0*/  MEMBAR.ALL.CTA ;  /* 0x0000000000007992 */ /* 0x0003ec0000008000 */
[----:B-1----:R-:W1:Y:S02]  /*4ff0*/  FENCE.VIEW.ASYNC.S ;  /* 0x00000000000073c6 */ /* 0x002e640000000000 */
[----:B-1----:R-:W-:Y:S01]  /*5000*/  SYNCS.ARRIVE.TRANS64.RED.A1T0 RZ, [UR45], RZ ;  /* 0x000000ffffff79a7 */ /* 0x002fe2000810042d */
[----:B----4-:R-:W-:Y:S11]  /*5010*/  LOP3.LUT P0, RZ, R6, 0x1, RZ, 0xc0, !PT ;  /* 0x0000000106ff7812 */ /* 0x010ff6000780c0ff */
[----:B------:R-:W-:Y:S02]  /*5020*/  @!UPT UIADD3 URZ, UPT, UPT, URZ, URZ, URZ ;  /* 0x000000fffffff290 */ /* 0x000fe4000fffe0ff */
[----:B------:R-:W-:Y:S01]  /*5030*/  VOTEU.ANY UP2, P0 ;  /* 0x0000000000ff7886 */ /* 0x000fe20000040100 */
[----:B------:R-:W-:Y:S11]  /*5040*/  PLOP3.LUT P0, PT, PT, PT, UP2, 0x80, 0x8 ;  /* 0x000000000008781c */ /* 0x000ff60003f0f028 */
[----:B------:R-:W-:Y:S02]  /*5050*/  @!UPT UIADD3 URZ, UPT, UPT, URZ, URZ, URZ ;  /* 0x000000fffffff290 */ /* 0x000fe4000fffe0ff */
[----:B--2---:R-:W-:Y:S02]  /*5060*/  @P0 MOV R2, R4 ;  /* 0x0000000400020202 */ /* 0x004fe40000000f00 */
[----:B------:R-:W-:Y:S02]  /*5070*/  @P0 LOP3.LUT R0, R5, 0xffff, RZ, 0xc0, !PT ;  /* 0x0000ffff05000812 */ /* 0x000fe400078ec0ff */
[----:B------:R-:W-:Y:S02]  /*5080*/  @P0 R2UR UR5, R2 ;  /* 0x00000000020502ca */ /* 0x000fe400000e0000 */
[----:B------:R-:W-:Y:S11]  /*5090*/  @P0 R2UR UR4, R0 ;  /* 0x00000000000402ca */ /* 0x000ff600000e0000 */
[----:B------:R-:W-:Y:S02]  /*50a0*/  @UP2 UMOV UR15, UR5 ;  /* 0x00000005000f2c82 */ /* 0x000fe40008000000 */
[----:B------:R-:W-:Y:S01]  /*50b0*/  @UP2 UMOV UR14, UR4 ;  /* 0x00000004000e2c82 */ /* 0x000fe20008000000 */
[----:B------:R-:W-:Y:S05]  /*50c0*/  BRA.U !UP0, `(.L_x_94) ;  /* 0x0000000108c07547 */ /* 0x000fea000b800000 */
[----:B------:R-:W-:Y:S02]  /*50d0*/  UP2UR UR18, UPR, URZ, 0x4 ;  /* 0x00000004ff127883 */ /* 0x000fe40008000000 */
[----:B------:R-:W-:Y:S02]  /*50e0*/  UISETP.NE.AND UP2, UPT, UR42, 0x1, UPT ;  /* 0x000000012a00788c */ /* 0x000fe4000bf45270 */
[----:B------:R-:W-:Y:S02]  /*50f0*/  UIMAD.WIDE.U32 UR6, UR14, UR43, URZ ;  /* 0x0000002b0e0672a5 */ /* 0x000fe4000f8e00ff */
[----:B------:R-:W-:Y:S02]  /*5100*/  UIMAD.WIDE.U32 UR10, UR15, UR40, URZ ;  /* 0x000000280f0a72a5 */ /* 0x000fe4000f8e00ff */
[----:B------:R-:W-:Y:S02]  /*5110*/  USEL UR4, UR33, UR47, !UP2 ;  /* 0x0000002f21047287 */ /* 0x000fe4000d000000 */
[----:B------:R-:W-:Y:S02]  /*5120*/  UISETP.NE.AND UP0, UPT, UR30, 0x1, UPT ;  /* 0x000000011e00788c */ /* 0x000fe4000bf05270 */
[----:B------:R-:W-:Y:S02]  /*5130*/  UP2UR UR19, UPR, URZ, 0x2 ;  /* 0x00000002ff137883 */ /* 0x000fe40008000000 */
[----:B------:R-:W-:Y:S02]  /*5140*/  UISETP.NE.AND UP1, UPT, UR39, 0x1, UPT ;  /* 0x000000012700788c */ /* 0x000fe4000bf25270 */
[----:B------:R-:W-:Y:S02]  /*5150*/  UIMAD.WIDE.U32 UR12, UR4, UR22, URZ ;  /* 0x00000016040c72a5 */ /* 0x000fe4000f8e00ff */
[----:B------:R-:W-:Y:S01]  /*5160*/  USEL UR9, UR38, UR52, !UP0 ;  /* 0x0000003426097287 */ /* 0x000fe2000c000000 */
[----:B------:R-:W-:Y:S01]  /*5170*/  UMOV UR6, UR7 ;  /* 0x0000000700067c82 */ /* 0x000fe20008000000 */
[----:B------:R-:W-:Y:S01]  /*5180*/  UMOV UR5, UR11 ;  /* 0x0000000b00057c82 */ /* 0x000fe20008000000 */
[----:B------:R-:W-:Y:S02]  /*5190*/  USHF.R.U32.HI UR7, URZ, UR54, UR6 ;  /* 0x00000036ff077299 */ /* 0x000fe40008011606 */
[----:B------:R-:W-:Y:S02]  /*51a0*/  USHF.R.U32.HI UR6, URZ, UR41, UR5 ;  /* 0x00000029ff067299 */ /* 0x000fe40008011605 */
[----:B------:R-:W-:Y:S02]  /*51b0*/  UIMAD.WIDE.U32 UR16, UR9, UR22, URZ ;  /* 0x00000016091072a5 */ /* 0x000fe4000f8e00ff */
[----:B------:R-:W-:Y:S02]  /*51c0*/  USEL UR8, UR14, UR7, !UP2 ;  /* 0x000000070e087287 */ /* 0x000fe4000d000000 */
[----:B------:R-:W-:Y:S02]  /*51d0*/  UISETP.NE.AND UP2, UPT, UR18, URZ, UPT ;  /* 0x000000ff1200728c */ /* 0x000fe4000bf45270 */
[----:B------:R-:W-:Y:S01]  /*51e0*/  UIMAD.WIDE.U32 UR10, UR8, UR22, URZ ;  /* 0x00000016080a72a5 */ /* 0x000fe2000f8e00ff */
[----:B------:R-:W-:Y:S02]  /*51f0*/  UMOV UR5, UR13 ;  /* 0x0000000d00057c82 */ /* 0x000fe40008000000 */
[----:B------:R-:W-:Y:S03]  /*5200*/  @UP1 USHF.R.U32.HI UR4, URZ, UR23, UR5 ;  /* 0x00000017ff041299 */ /* 0x000fe60008011605 */
[----:B------:R-:W-:Y:S01]  /*5210*/  UMOV UR5, UR17 ;  /* 0x0000001100057c82 */ /* 0x000fe20008000000 */
[----:B------:R-:W-:Y:S02]  /*5220*/  UIMAD UR4, UR39, UR4, URZ ;  /* 0x00000004270472a4 */ /* 0x000fe4000f8e02ff */
[----:B------:R-:W-:Y:S02]  /*5230*/  @UP1 USHF.R.U32.HI UR9, URZ, UR23, UR5 ;  /* 0x00000017ff091299 */ /* 0x000fe40008011605 */
[----:B------:R-:W-:Y:S02]  /*5240*/  USEL UR5, UR15, UR6, !UP0 ;  /* 0x000000060f057287 */ /* 0x000fe4000c000000 */
[----:B------:R-:W-:Y:S02]  /*5250*/  UIMAD UR6, UR39, UR9, URZ ;  /* 0x00000009270672a4 */ /* 0x000fe4000f8e02ff */
[----:B------:R-:W-:Y:S03]  /*5260*/  UISETP.GE.AND UP0, UPT, UR8, UR4, UPT ;  /* 0x000000040800728c */ /* 0x000fe6000bf06270 */
[----:B------:R-:W-:Y:S01]  /*5270*/  UMOV UR4, UR11 ;  /* 0x0000000b00047c82 */ /* 0x000fe20008000000 */
[----:B------:R-:W-:Y:S02]  /*5280*/  UISETP.GE.OR UP0, UPT, UR5, UR6, UP0 ;  /* 0x000000060500728c */ /* 0x000fe40008706670 */
[----:B------:R-:W-:Y:S02]  /*5290*/  USHF.R.U32.HI UR4, URZ, UR23, UR4 ;  /* 0x00000017ff047299 */ /* 0x000fe40008011604 */
[----:B------:R-:W-:Y:S02]  /*52a0*/  UIMAD.WIDE.U32 UR6, UR5, UR22, URZ ;  /* 0x00000016050672a5 */ /* 0x000fe4000f8e00ff */
[----:B------:R-:W-:Y:S04]  /*52b0*/  USEL UR10, UR8, UR4, !UP1 ;  /* 0x00000004080a7287 */ /* 0x000fe8000c800000 */
[----:B------:R-:W-:Y:S01]  /*52c0*/  UIADD3 UR11, UPT, UPT, -UR10, URZ, URZ ;  /* 0x000000ff0a0b7290 */ /* 0x000fe2000fffe1ff */
[----:B------:R-:W-:Y:S01]  /*52d0*/  @!UP0 UMOV UR4, UR7 ;  /* 0x0000000700048c82 */ /* 0x000fe20008000000 */
[----:B------:R-:W-:Y:S02]  /*52e0*/  UIADD3 UR7, UPT, UPT, -UR8, URZ, URZ ;  /* 0x000000ff08077290 */ /* 0x000fe4000fffe1ff */
[----:B------:R-:W-:Y:S02]  /*52f0*/  @!UP0 USHF.R.U32.HI UR4, URZ, UR23, UR4 ;  /* 0x00000017ff048299 */ /* 0x000fe40008011604 */
[----:B------:R-:W-:Y:S02]  /*5300*/  UIMAD UR6, UR39, UR11, UR8 ;  /* 0x0000000b270672a4 */ /* 0x000fe4000f8e0208 */
[----:B------:R-:W-:Y:S02]  /*5310*/  @!UP0 USEL UR4, UR5, UR4, !UP1 ;  /* 0x0000000405048287 */ /* 0x000fe4000c800000 */
[----:B------:R-:W-:Y:S02]  /*5320*/  UISETP.NE.AND UP1, UPT, UR19, URZ, UPT ;  /* 0x000000ff1300728c */ /* 0x000fe4000bf25270 */
[----:B------:R-:W-:Y:S02]  /*5330*/  @!UP0 UIMAD UR6, UR9, UR6, UR4 ;  /* 0x00000006090682a4 */ /* 0x000fe4000f8e0204 */
[----:B------:R-:W-:Y:S02]  /*5340*/  @!UP0 UIADD3 UR9, UPT, UPT, UR10, -UR4, URZ ;  /* 0x800000040a098290 */ /* 0x000fe4000fffe0ff */
[----:B------:R-:W-:Y:S02]  /*5350*/  UIADD3 UR4, UPT, UPT, -UR5, URZ, URZ ;  /* 0x000000ff05047290 */ /* 0x000fe4000fffe1ff */
[----:B------:R-:W-:Y:S03]  /*5360*/  @!UP0 UIMAD UR8, UR9, UR39, UR5 ;  /* 0x00000027090882a4 */ /* 0x000fe6000f8e0205 */
[----:B------:R-:W-:Y:S01]  /*5370*/  @!UP0 UMOV UR5, UR6 ;  /* 0x0000000600058c82 */ /* 0x000fe20008000000 */
[----:B------:R-:W-:Y:S02]  /*5380*/  UIMAD UR6, UR30, UR4, UR15 ;  /* 0x000000041e0672a4 */ /* 0x000fe4000f8e020f */
[----:B------:R-:W-:Y:S02]  /*5390*/  UIMAD UR4, UR42, UR7, UR14 ;  /* 0x000000072a0472a4 */ /* 0x000fe4000f8e020e */
[----:B------:R-:W-:Y:S02]  /*53a0*/  UIMAD UR15, UR5, UR30, UR6 ;  /* 0x0000001e050f72a4 */ /* 0x000fe4000f8e0206 */
[----:B------:R-:W-:Y:S11]  /*53b0*/  UIMAD UR14, UR8, UR42, UR4 ;  /* 0x0000002a080e72a4 */ /* 0x000ff6000f8e0204 */
[----:B------:R-:W-:Y:S01]  /*53c0*/  @!UPT UIADD3 URZ, UPT, UPT, URZ, URZ, URZ ;  /* 0x000000fffffff290 */ /* 0x000fe2000fffe0ff */
.L_x_94:
[----:B------:R-:W1:Y:S01]  /*53d0*/  @!UP3 LDCU.128 UR8, c[0x0][0xb10] ;  /* 0x00016200ff08b7ac */ /* 0x000e620008000c00 */
[----:B------:R-:W-:Y:S04]  /*53e0*/  ISETP.NE.U32.AND P1, PT, RZ, UR34, PT ;  /* 0x00000022ff007c0c */ /* 0x000fe8000bf25070 */
[----:B------:R-:W-:Y:S01]  /*53f0*/  ISETP.NE.AND.EX P1, PT, RZ, UR35, PT, P1 ;  /* 0x00000023ff007c0c */ /* 0x000fe2000bf25310 */
[----:B------:R-:W2:Y:S01]  /*5400*/  @!UP3 LDCU UR5, c[0x0][0xb0c] ;  /* 0x00016180ff05b7ac */ /* 0x000ea20008000800 */
[----:B------:R-:W-:Y:S02]  /*5410*/  USHF.L.U32 UR26, UR20, 0x6, URZ ;  /* 0x00000006141a7899 */ /* 0x000fe400080006ff */
[----:B-1----:R-:W-:Y:S07]  /*5420*/  UIMAD.WIDE.U32 UR6, UR15, UR8, URZ ;  /* 0x000000080f0672a5 */ /* 0x002fee000f8e00ff */
[----:B------:R-:W-:Y:S01]  /*5430*/  @!UP3 UMOV UR4, UR7 ;  /* 0x000000070004bc82 */ /* 0x000fe20008000000 */
[----:B--2---:R-:W-:Y:S02]  /*5440*/  @!UP3 UISETP.NE.AND UP0, UPT, UR5, 0x1, UPT ;  /* 0x000000010500b88c */ /* 0x004fe4000bf05270 */
[----:B------:R-:W-:Y:S02]  /*5450*/  @!UP3 USHF.R.U32.HI UR4, URZ, UR9, UR4 ;  /* 0x00000009ff04b299 */ /* 0x000fe40008011604 */
[----:B------:R-:W-:Y:S02]  /*5460*/  UIMAD.WIDE.U32 UR6, UR14, UR11, URZ ;  /* 0x0000000b0e0672a5 */ /* 0x000fe4000f8e00ff */
[----:B------:R-:W-:Y:S02]  /*5470*/  @!UP3 USEL UR8, UR15, UR4, !UP0 ;  /* 0x000000040f08b287 */ /* 0x000fe4000c000000 */
[----:B------:R-:W-:Y:S03]  /*5480*/  @!UP3 UISETP.NE.AND UP0, UPT, UR10, 0x1, UPT ;  /* 0x000000010a00b88c */ /* 0x000fe6000bf05270 */
[----:B------:R-:W-:Y:S02]  /*5490*/  @!UP3 UMOV UR6, UR7 ;  /* 0x000000070006bc82 */ /* 0x000fe40008000000 */
[----:B------:R-:W1:Y:S02]  /*54a0*/  @!UP3 LDCU UR4, c[0x0][0xb20] ;  /* 0x00016400ff04b7ac */ /* 0x000e640008000800 */
[----:B-1----:R-:W-:Y:S04]  /*54b0*/  @!UP3 USHF.R.U32.HI UR6, URZ, UR4, UR6 ;  /* 0x00000004ff06b299 */ /* 0x002fe80008011606 */
[----:B------:R-:W-:Y:S04]  /*54c0*/  @!UP3 USEL UR6, UR14, UR6, !UP0 ;  /* 0x000000060e06b287 */ /* 0x000fe8000c000000 */
[----:B------:R-:W-:Y:S02]  /*54d0*/  @!UP3 UIADD3 UR4, UPT, UPT, -UR8, UR6, URZ ;  /* 0x000000060804b290 */ /* 0x000fe4000fffe1ff */
[----:B------:R-:W-:Y:S02]  /*54e0*/  @!UP3 UIADD3 UR6, UPT, UPT, UR8, -UR6, URZ ;  /* 0x800000060806b290 */ /* 0x000fe4000fffe0ff */
[----:B------:R-:W-:Y:S02]  /*54f0*/  @!UP3 UIMAD UR15, UR4, UR5, UR15 ;  /* 0x00000005040fb2a4 */ /* 0x000fe4000f8e020f */
[----:B------:R-:W-:Y:S01]  /*5500*/  @!UP3 UIMAD UR14, UR6, UR10, UR14 ;  /* 0x0000000a060eb2a4 */ /* 0x000fe2000f8e020e */
[----:B------:R-:W-:Y:S11]  /*5510*/  BRA.U UP4, `(.L_x_95) ;  /* 0x0000000104107547 */ /* 0x000ff6000b800000 */
[----:B------:R-:W-:Y:S04]  /*5520*/  MOV R2, UR53 ;  /* 0x0000003500027c02 */ /* 0x000fe80008000f00 */
[----:B------:R-:W-:Y:S04]  /*5530*/  SHF.L.U32 R2, R2, 0x1f, RZ ;  /* 0x0000001f02027819 */ /* 0x000fe800000006ff */
[----:B------:R-:W1:Y:S02]  /*5540*/  SYNCS.PHASECHK.TRANS64.TRYWAIT P2, [UR31+0x148], R2 ;  /* 0x00014802ff0075a7 */ /* 0x000e64000804111f */
[----:B-1----:R-:W-:Y:S05]  /*5550*/  @!P2 BRA `(.L_x_96) ;  /* 0x0000003c0070a947 */ /* 0x002fea0003800000 */
.L_x_95:
[----:B------:R-:W-:Y:S05]  /*5560*/  BRA.U !UP6, `(.L_x_97) ;  /* 0x000000010e387547 */ /* 0x000fea000b800000 */
[----:B------:R-:W-:Y:S01]  /*5570*/  UPLOP3.LUT UP1, UPT, UPT, UPT, UP5, 0x80, 0x8 ;  /* 0x000000000008789c */ /* 0x000fe20003f2f050 */
[----:B-1----:R-:W-:Y:S01]  /*5580*/  HFMA2 R0, -RZ, RZ, 0, 5.9604644775390625e-08 ;  /* 0x00000001ff007431 */ /* 0x002fe200000001ff */
[----:B------:R-:W1:Y:S01]  /*5590*/  LDCU.64 UR8, c[0x0][0x358] ;  /* 0x00006b00ff0877ac */ /* 0x000e620008000a00 */
[----:B------:R-:W-:Y:S03]  /*55a0*/  IMAD.MOV.U32 R45, RZ, RZ, 0x1 ;  /* 0x00000001ff2d7424 */ /* 0x000fe600078e00ff */
[----:B------:R-:W-:Y:S05]  /*55b0*/  PLOP3.LUT P2, PT, PT, PT, UP1, 0x80, 0x8 ;  /* 0x000000000008781c */ /* 0x000fea0003f4f018 */
[----:B------:R-:W2:Y:S01]  /*55c0*/  @UP1 LDCU.64 UR4, c[0x0][0x888] ;  /* 0x00011100ff0417ac */ /* 0x000ea20008000a00 */
[----:B------:R-:W-:Y:S07]  /*55d0*/  @UP1 UIMAD UR6, UR46, UR34, URZ ;  /* 0x000000222e0612a4 */ /* 0x000fee000f8e02ff */
[----:B------:R-:W-:Y:S01]  /*55e0*/  @!P2 PRMT R45, R0, 0x7610, R45 ;  /* 0x00007610002da816 */ /* 0x000fe2000000002d */
[----:B--2---:R-:W-:Y:S06]  /*55f0*/  @UP1 UIMAD.WIDE UR4, UR6, 0x4, UR4 ;  /* 0x00000004060418a5 */ /* 0x004fec000f8e0204 */
[----:B-----5:R-:W-:Y:S01]  /*5600*/  IMAD.U32 R26, RZ, RZ, UR4 ;  /* 0x00000004ff1a7e24 */ /* 0x020fe2000f8e00ff */
[----:B------:R-:W-:Y:S04]  /*5610*/  MOV R27, UR5 ;  /* 0x00000005001b7c02 */ /* 0x000fe80008000f00 */
[----:B------:R-:W2:Y:S01]  /*5620*/  @!UP1 LDCU UR4, c[0x0][0x880] ;  /* 0x00011000ff0497ac */ /* 0x000ea20008000800 */
[----:B-1----:R4:W5:Y:S02]  /*5630*/  @P2 LDG.E R26, desc[UR8][R26.64] ;  /* 0x000000081a1a2981 */ /* 0x002964000c1e1900 */
[----:B--2-4-:R-:W-:Y:S07]  /*5640*/  @!P2 IMAD.U32 R26, RZ, RZ, UR4 ;  /* 0x00000004ff1aae24 */ /* 0x014fee000f8e00ff */
.L_x_97:
[----:B-----5:R-:W-:Y:S01]  /*5650*/  @!P1 FSETP.EQ.AND P3, PT, R26, RZ, PT ;  /* 0x000000ff1a00920b */ /* 0x020fe20003f62000 */
[----:B------:R-:W-:Y:S01]  /*5660*/  @!UPT UIADD3 URZ, UPT, UPT, URZ, URZ, URZ ;  /* 0x000000fffffff290 */ /* 0x000fe2000fffe0ff */
[----:B------:R-:W-:Y:S11]  /*5670*/  @!P1 BRA `(.L_x_98) ;  /* 0x0000000000149947 */ /* 0x000ff60003800000 */
[----:B------:R-:W-:Y:S02]  /*5680*/  LOP3.LUT P1, RZ, R45, 0xff, RZ, 0xc0, !PT ;  /* 0x000000ff2dff7812 */ /* 0x000fe4000782c0ff */
[----:B------:R-:W-:Y:S04]  /*5690*/  PLOP3.LUT P3, PT, PT, PT, UP1, 0x80, 0x8 ;  /* 0x000000000008781c */ /* 0x000fe80003f6f018 */
[----:B------:R-:W-:Y:S07]  /*56a0*/  PLOP3.LUT P3, PT, P3, PT, PT, 0x8, 0x80 ;  /* 0x000000000080781c */ /* 0x000fee0001f6e170 */
[----:B------:R-:W-:Y:S11]  /*56b0*/  @P1 FSETP.EQ.AND P3, PT, R26, RZ, PT ;  /* 0x000000ff1a00120b */ /* 0x000ff60003f62000 */
[----:B------:R-:W-:Y:S02]  /*56c0*/  @!UPT UIADD3 URZ, UPT, UPT, URZ, URZ, URZ ;  /* 0x000000fffffff290 */ /* 0x000fe4000fffe0ff */
.L_x_98:
[----:B------:R-:W-:Y:S01]  /*56d0*/  ULEA UR7, UR32, UR31, 0x3 ;  /* 0x0000001f20077291 */ /* 0x000fe2000f8e18ff */
[----:B-1----:R-:W-:Y:S01]  /*56e0*/  SHF.L.U32 R2, R9, 0x1f, RZ ;  /* 0x0000001f09027819 */ /* 0x002fe200000006ff */
[----:B------:R-:W-:Y:S02]  /*56f0*/  USHF.L.U32 UR27, UR44, 0x6, URZ ;  /* 0x000000062c1b7899 */ /* 0x000fe400080006ff */
[----:B------:R-:W-:Y:S02]  /*5700*/  UISETP.NE.AND UP0, UPT, UR48, 0x1, UPT ;  /* 0x000000013000788c */ /* 0x000fe4000bf05270 */
[----:B------:R-:W-:Y:S01]  /*5710*/  UIMAD.WIDE.U32 UR4, UR27, UR49, URZ ;  /* 0x000000311b0472a5 */ /* 0x000fe2000f8e00ff */
[----:B------:R-:W-:Y:S02]  /*5720*/  ELECT P2, URZ, PT ;  /* 0x0000000000ff782f */ /* 0x000fe40003840000 */
[----:B------:R-:W1:Y:S02]  /*5730*/  SYNCS.PHASECHK.TRANS64.TRYWAIT P1, [UR7+0x128], R2 ;  /* 0x00012802ff0075a7 */ /* 0x000e640008021107 */
[----:B------:R-:W-:Y:S02]  /*5740*/  PLOP3.LUT P2, PT, P3, P2, PT, 0xf2, 0x2f ;  /* 0x00000000002f781c */ /* 0x000fe40001f45e72 */
[----:B------:R-:W-:Y:S02]  /*5750*/  UMOV UR4, UR5 ;  /* 0x0000000500047c82 */ /* 0x000fe40008000000 */
[----:B------:R-:W-:Y:S04]  /*5760*/  USHF.R.U32.HI UR4, URZ, UR50, UR4 ;  /* 0x00000032ff047299 */ /* 0x000fe80008011604 */
[----:B------:R-:W-:Y:S02]  /*5770*/  USEL UR28, UR27, UR4, !UP0 ;  /* 0x000000041b1c7287 */ /* 0x000fe4000c000000 */
[----:B------:R-:W-:Y:S02]  /*5780*/  UISETP.NE.AND UP0, UPT, UR51, 0x1, UPT ;  /* 0x000000013300788c */ /* 0x000fe4000bf05270 */
[----:B---3--:R-:W-:Y:S07]  /*5790*/  UIMAD.WIDE.U32 UR4, UR28, UR36, URZ ;  /* 0x000000241c0472a5 */ /* 0x008fee000f8e00ff */
[----:B------:R-:W-:Y:S02]  /*57a0*/  UMOV UR4, UR5 ;  /* 0x0000000500047c82 */ /* 0x000fe40008000000 */
[----:B------:R-:W-:Y:S04]  /*57b0*/  USHF.R.U32.HI UR4, URZ, UR37, UR4 ;  /* 0x00000025ff047299 */ /* 0x000fe80008011604 */
[----:B------:R-:W-:Y:S02]  /*57c0*/  USEL UR29, UR28, UR4, !UP0 ;  /* 0x000000041c1d7287 */ /* 0x000fe4000c000000 */
[----:B------:R-:W-:Y:S02]  /*57d0*/  UIADD3 UR4, UPT, UPT, -UR28, URZ, URZ ;  /* 0x000000ff1c047290 */ /* 0x000fe4000fffe1ff */
[----:B------:R-:W-:Y:S02]  /*57e0*/  UIADD3 UR5, UPT, UPT, -UR29, URZ, URZ ;  /* 0x000000ff1d057290 */ /* 0x000fe4000fffe1ff */
[----:B------:R-:W-:Y:S02]  /*57f0*/  UIMAD UR27, UR48, UR4, UR27 ;  /* 0x00000004301b72a4 */ /* 0x000fe4000f8e021b */
[----:B------:R-:W-:Y:S01]  /*5800*/  UIMAD UR28, UR51, UR5, UR28 ;  /* 0x00000005331c72a4 */ /* 0x000fe2000f8e021c */
[----:B-1----:R-:W-:Y:S11]  /*5810*/  @!P1 BRA `(.L_x_99) ;  /* 0x0000003800d89947 */ /* 0x002ff60003800000 */
.L_x_195:
[----:B------:R-:W2:Y:S01]  /*5820*/  S2UR UR18, SR_CgaCtaId ;  /* 0x00000000001279c3 */ /* 0x000ea20000008800 */
[----:B------:R-:W-:Y:S01]  /*5830*/  VOTEU.ALL UP0, P2 ;  /* 0x0000000000ff7886 */ /* 0x000fe20001000000 */
[----:B-1----:R-:W-:Y:S01]  /*5840*/  @!P2 IADD3 R2, P1, PT, R10, 0x580, RZ ;  /* 0x000005800a02a810 */ /* 0x002fe20007f3e0ff */
[----:B------:R-:W-:Y:S01]  /*5850*/  UIADD3 UR25, UPT, UPT, UR7, 0x110, URZ ;  /* 0x0000011007197890 */ /* 0x000fe2000fffe0ff */
[----:B------:R-:W-:Y:S01]  /*5860*/  @P0 SHF.R.U32.HI R4, RZ, 0x10, R5 ;  /* 0x00000010ff040819 */ /* 0x000fe20000011605 */
[----:B------:R-:W-:Y:S01]  /*5870*/  UMOV UR11, UR27 ;  /* 0x0000001b000b7c82 */ /* 0x000fe20008000000 */
[----:B------:R-:W-:Y:S01]  /*5880*/  @!UP0 ULEA UR4, UR32, UR31, 0xc ;  /* 0x0000001f20048291 */ /* 0x000fe2000f8e60ff */
[----:B------:R-:W-:Y:S01]  /*5890*/  @!P2 IMAD.X R0, RZ, RZ, R11, P1 ;  /* 0x000000ffff00a224 */ /* 0x000fe200008e060b */
[----:B------:R-:W-:Y:S01]  /*58a0*/  @!UP0 UPRMT UR5, URZ, 0x40, URZ ;  /* 0x00000040ff058896 */ /* 0x000fe200080000ff */
[----:B------:R-:W-:Y:S01]  /*58b0*/  @P0 R2UR UR46, R4 ;  /* 0x00000000042e02ca */ /* 0x000fe200000e0000 */
[----:B------:R-:W-:Y:S02]  /*58c0*/  @!UP0 UIADD3 UR24, UPT, UPT, UR4, 0x200, URZ ;  /* 0x0000020004188890 */ /* 0x000fe4000fffe0ff */
[----:B------:R-:W-:Y:S02]  /*58d0*/  @!UP0 UIADD3 UR8, UPT, UPT, UR4, 0xa00, URZ ;  /* 0x00000a0004088890 */ /* 0x000fe4000fffe0ff */
[----:B------:R-:W-:Y:S02]  /*58e0*/  UIADD3 UR4, UPT, UPT, UR32, 0x1, URZ ;  /* 0x0000000120047890 */ /* 0x000fe4000fffe0ff */
[----:B------:R-:W-:Y:S02]  /*58f0*/  @!UP0 UIADD3 UR10, UPT, UPT, UR26, 0x20, URZ ;  /* 0x000000201a0a8890 */ /* 0x000fe4000fffe0ff */
[----:B------:R-:W-:Y:S01]  /*5900*/  @!UP0 UPRMT UR16, UR5, 0x5410, URZ ;  /* 0x0000541005108896 */ /* 0x000fe200080000ff */
[----:B------:R-:W-:Y:S01]  /*5910*/  @!P2 R2UR UR5, R2 ;  /* 0x000000000205a2ca */ /* 0x000fe200000e0000 */
[----:B------:R-:W-:Y:S01]  /*5920*/  UISETP.NE.AND UP0, UPT, UR4, 0x3, UPT ;  /* 0x000000030400788c */ /* 0x000fe2000bf05270 */
[----:B------:R-:W-:Y:S01]  /*5930*/  UMOV UR12, UR28 ;  /* 0x0000001c000c7c82 */ /* 0x000fe20008000000 */
[----:B------:R-:W-:Y:S02]  /*5940*/  UMOV UR13, UR29 ;  /* 0x0000001d000d7c82 */ /* 0x000fe40008000000 */
[----:B------:R-:W-:Y:S01]  /*5950*/  USEL UR6, UR4, URZ, UP0 ;  /* 0x000000ff04067287 */ /* 0x000fe20008000000 */
[----:B------:R-:W-:Y:S01]  /*5960*/  @!P2 R2UR UR4, R0 ;  /* 0x000000000004a2ca */ /* 0x000fe200000e0000 */
[----:B------:R-:W-:Y:S01]  /*5970*/  USEL UR17, URZ, 0x1, UP0 ;  /* 0x00000001ff117887 */ /* 0x000fe20008000000 */
[----:B------:R-:W-:Y:S01]  /*5980*/  @!P2 IMAD.MOV.U32 R0, RZ, RZ, 0x1000 ;  /* 0x00001000ff00a424 */ /* 0x000fe200078e00ff */
[----:B------:R-:W-:Y:S01]  /*5990*/  VOTEU.ALL UP0, P2 ;  /* 0x0000000000ff7886 */ /* 0x000fe20001000000 */
[----:B------:R-:W-:Y:S03]  /*59a0*/  UMOV UR9, UR25 ;  /* 0x0000001900097c82 */ /* 0x000fe60008000000 */
[----:B------:R-:W-:Y:S01]  /*59b0*/  IMAD.U32 R12, RZ, RZ, UR5 ;  /* 0x00000005ff0c7e24 */ /* 0x000fe2000f8e00ff */
[----:B------:R-:W-:Y:S04]  /*59c0*/  LOP3.LUT R9, R9, UR17, RZ, 0x3c, !PT ;  /* 0x0000001109097c12 */ /* 0x000fe8000f8e3cff */
[----:B------:R-:W-:Y:S01]  /*59d0*/  SHF.L.U32 R2, R9, 0x1f, RZ ;  /* 0x0000001f09027819 */ /* 0x000fe200000006ff */
[----:B------:R-:W-:Y:S01]  /*59e0*/  IMAD.U32 R13, RZ, RZ, UR4 ;  /* 0x00000004ff0d7e24 */ /* 0x000fe2000f8e00ff */
[----:B------:R-:W-:Y:S04]  /*59f0*/  @!P2 R2UR UR4, R12 ;  /* 0x000000000c04a2ca */ /* 0x000fe800000e0000 */
[----:B------:R-:W-:Y:S11]  /*5a00*/  @!P2 R2UR UR5, R13 ;  /* 0x000000000d05a2ca */ /* 0x000ff600000e0000 */
[----:B------:R-:W-:Y:S02]  /*5a10*/  @!UPT UIADD3 URZ, UPT, UPT, URZ, URZ, URZ ;  /* 0x000000fffffff290 */ /* 0x000fe4000fffe0ff */
[----:B------:R-:W-:Y:S01]  /*5a20*/  @!UP0 UTMALDG.4D.IM2COL [UR24], [UR4], UR16 ;  /* 0x00000018040083b4 */ /* 0x000fe20008058010 */
[----:B------:R-:W-:Y:S05]  /*5a30*/  VOTEU.ALL UP0, P2 ;  /* 0x0000000000ff7886 */ /* 0x000fea0001000000 */
[----:B------:R2:W-:Y:S01]  /*5a40*/  @!UP0 UTMALDG.4D.IM2COL [UR8], [UR4], UR16 ;  /* 0x00000008040083b4 */ /* 0x0005e20008058010 */
[----:B------:R1:W-:Y:S01]  /*5a50*/  @!P2 SYNCS.ARRIVE.TRANS64.RED.A0TR RZ, [UR7+0x110], R0 ;  /* 0x00011000ffffa9a7 */ /* 0x0003e20008300407 */
[----:B--2---:R-:W-:Y:S02]  /*5a60*/  UPRMT UR4, UR18, 0x654, UR25 ;  /* 0x0000065412047896 */ /* 0x004fe40008000019 */
[----:B------:R-:W-:Y:S07]  /*5a70*/  ULEA UR5, UR6, UR31, 0x3 ;  /* 0x0000001f06057291 */ /* 0x000fee000f8e18ff */
[----:B------:R-:W-:Y:S02]  /*5a80*/  SYNCS.ARRIVE.TRANS64.RED.A1T0 RZ, [UR4], RZ ;  /* 0x000000ffffff79a7 */ /* 0x000fe40008100404 */
[----:B------:R-:W2:Y:S02]  /*5a90*/  SYNCS.PHASECHK.TRANS64.TRYWAIT P1, [UR5+0x128], R2 ;  /* 0x00012802ff0075a7 */ /* 0x000ea40008021105 */
[----:B-12---:R-:W-:Y:S05]  /*5aa0*/  @!P1 BRA `(.L_x_100) ;  /* 0x00000038004c9947 */ /* 0x006fea0003800000 */
.L_x_197:
[----:B------:R-:W-:Y:S01]  /*5ab0*/  UIADD3 UR17, UPT, UPT, UR5, 0x110, URZ ;  /* 0x0000011005117890 */ /* 0x000fe2000fffe0ff */
[----:B------:R-:W2:Y:S01]  /*5ac0*/  S2UR UR56, SR_CgaCtaId ;  /* 0x00000000003879c3 */ /* 0x000ea20000008800 */
[----:B------:R-:W-:Y:S01]  /*5ad0*/  UPLOP3.LUT UP4, UPT, UPT, UPT, UPT, 0x80, 0x8 ;  /* 0x000000000008789c */ /* 0x000fe20003f8f070 */
[----:B-1----:R-:W-:Y:S01]  /*5ae0*/  @!P2 IADD3 R2, P0, PT, R10, 0x580, RZ ;  /* 0x000005800a02a810 */ /* 0x002fe20007f1e0ff */
[----:B------:R-:W-:Y:S01]  /*5af0*/  UMOV UR19, UR27 ;  /* 0x0000001b00137c82 */ /* 0x000fe20008000000 */
[----:B------:R-:W-:Y:S01]  /*5b00*/  UMOV UR20, UR28 ;  /* 0x0000001c00147c82 */ /* 0x000fe20008000000 */
[----:B------:R-:W-:Y:S01]  /*5b10*/  UMOV UR21, UR29 ;  /* 0x0000001d00157c82 */ /* 0x000fe20008000000 */
[----:B------:R-:W-:Y:S01]  /*5b20*/  UMOV UR11, UR27 ;  /* 0x0000001b000b7c82 */ /* 0x000fe20008000000 */
[----:B------:R-:W-:Y:S01]  /*5b30*/  UMOV UR12, UR28 ;  /* 0x0000001c000c7c82 */ /* 0x000fe20008000000 */
[----:B------:R-:W-:Y:S01]  /*5b40*/  UMOV UR13, UR29 ;  /* 0x0000001d000d7c82 */ /* 0x000fe20008000000 */
[----:B------:R-:W-:Y:S01]  /*5b50*/  UMOV UR9, UR17 ;  /* 0x0000001100097c82 */ /* 0x000fe20008000000 */
[----:B------:R-:W-:Y:S01]  /*5b60*/  VOTEU.ALL UP0, P2 ;  /* 0x0000000000ff7886 */ /* 0x000fe20001000000 */
[----:B------:R-:W-:Y:S01]  /*5b70*/  @!P2 IMAD.X R0, RZ, RZ, R11, P0 ;  /* 0x000000ffff00a224 */ /* 0x000fe200000e060b */
[----:B------:R-:W-:Y:S02]  /*5b80*/  R2UR UR55, R49 ;  /* 0x00000000313772ca */ /* 0x000fe400000e0000 */
[----:B------:R-:W-:Y:S01]  /*5b90*/  R2UR UR44, R50 ;  /* 0x00000000322c72ca */ /* 0x000fe200000e0000 */
[----:B------:R-:W-:Y:S01]  /*5ba0*/  @!UP0 ULEA UR4, UR6, UR31, 0xc ;  /* 0x0000001f06048291 */ /* 0x000fe2000f8e60ff */
[----:B------:R-:W-:Y:S01]  /*5bb0*/  LOP3.LUT R8, R8, 0x1, RZ, 0x3c, !PT ;  /* 0x0000000108087812 */ /* 0x000fe200078e3cff */
[----:B------:R-:W-:Y:S02]  /*5bc0*/  @!UP0 UPRMT UR7, URZ, 0x40, URZ ;  /* 0x00000040ff078896 */ /* 0x000fe400080000ff */
[----:B------:R-:W-:Y:S02]  /*5bd0*/  @!UP0 UIADD3 UR16, UPT, UPT, UR4, 0x200, URZ ;  /* 0x0000020004108890 */ /* 0x000fe4000fffe0ff */
[----:B------:R-:W-:Y:S02]  /*5be0*/  @!UP0 UIADD3 UR8, UPT, UPT, UR4, 0xa00, URZ ;  /* 0x00000a0004088890 */ /* 0x000fe4000fffe0ff */
[----:B------:R-:W-:Y:S01]  /*5bf0*/  UIADD3 UR4, UPT, UPT, UR6, 0x1, URZ ;  /* 0x0000000106047890 */ /* 0x000fe2000fffe0ff */
[----:B------:R-:W-:Y:S01]  /*5c00*/  @!P2 R2UR UR6, R2 ;  /* 0x000000000206a2ca */ /* 0x000fe200000e0000 */
[----:B------:R-:W-:Y:S02]  /*5c10*/  @!UP0 UIADD3 UR18, UPT, UPT, UR26, 0x10, URZ ;  /* 0x000000101a128890 */ /* 0x000fe4000fffe0ff */
[----:B------:R-:W-:Y:S02]  /*5c20*/  @!UP0 UIADD3 UR10, UPT, UPT, UR26, 0x30, URZ ;  /* 0x000000301a0a8890 */ /* 0x000fe4000fffe0ff */
[----:B------:R-:W-:Y:S02]  /*5c30*/  @!UP0 UPRMT UR24, UR7, 0x5410, URZ ;  /* 0x0000541007188896 */ /* 0x000fe400080000ff */
[----:B------:R-:W-:Y:S02]  /*5c40*/  UISETP.NE.AND UP0, UPT, UR4, 0x3, UPT ;  /* 0x000000030400788c */ /* 0x000fe4000bf05270 */
[----:B------:R-:W-:Y:S02]  /*5c50*/  UIADD3 UR44, UPT, UPT, UR15, UR44, URZ ;  /* 0x0000002c0f2c7290 */ /* 0x000fe4000fffe0ff */
[----:B------:R-:W-:Y:S01]  /*5c60*/  USEL UR32, UR4, URZ, UP0 ;  /* 0x000000ff04207287 */ /* 0x000fe20008000000 */
[----:B------:R-:W-:Y:S01]  /*5c70*/  @!P2 R2UR UR4, R0 ;  /* 0x000000000004a2ca */ /* 0x000fe200000e0000 */
[----:B------:R-:W-:Y:S01]  /*5c80*/  IMAD.U32 R4, RZ, RZ, UR6 ;  /* 0x00000006ff047e24 */ /* 0x000fe2000f8e00ff */
[----:B------:R-:W-:Y:S02]  /*5c90*/  USEL UR25, URZ, 0x1, UP0 ;  /* 0x00000001ff197887 */ /* 0x000fe40008000000 */
[----:B------:R-:W-:Y:S02]  /*5ca0*/  VOTEU.ALL UP0, P2 ;  /* 0x0000000000ff7886 */ /* 0x000fe40001000000 */
[----:B------:R-:W-:Y:S02]  /*5cb0*/  @!P2 R2UR UR6, R4 ;  /* 0x000000000406a2ca */ /* 0x000fe400000e0000 */
[----:B------:R-:W-:Y:S05]  /*5cc0*/  LOP3.LUT R9, R9, UR25, RZ, 0x3c, !PT ;  /* 0x0000001909097c12 */ /* 0x000fea000f8e3cff */
[----:B------:R-:W-:Y:S01]  /*5cd0*/  IMAD.U32 R5, RZ, RZ, UR4 ;  /* 0x00000004ff057e24 */ /* 0x000fe2000f8e00ff */
[----:B--2---:R-:W-:Y:S04]  /*5ce0*/  UPRMT UR4, UR56, 0x654, UR17 ;  /* 0x0000065438047896 */ /* 0x004fe80008000011 */
[----:B------:R-:W-:Y:S11]  /*5cf0*/  @!P2 R2UR UR7, R5 ;  /* 0x000000000507a2ca */ /* 0x000ff600000e0000 */
[----:B------:R-:W-:Y:S02]  /*5d00*/  @!UPT UIADD3 URZ, UPT, UPT, URZ, URZ, URZ ;  /* 0x000000fffffff290 */ /* 0x000fe4000fffe0ff */
[----:B------:R1:W-:Y:S01]  /*5d10*/  @!UP0 UTMALDG.4D.IM2COL [UR16], [UR6], UR24 ;  /* 0x00000010060083b4 */ /* 0x0003e20008058018 */
[----:B------:R-:W-:Y:S05]  /*5d20*/  VOTEU.ALL UP0, P2 ;  /* 0x0000000000ff7886 */ /* 0x000fea0001000000 */
[----:B------:R2:W-:Y:S01]  /*5d30*/  @!UP0 UTMALDG.4D.IM2COL [UR8], [UR6], UR24 ;  /* 0x00000008060083b4 */ /* 0x0005e20008058018 */
[----:B------:R2:W-:Y:S01]  /*5d40*/  @!P2 SYNCS.ARRIVE.TRANS64.RED.A0TR RZ, [UR5+0x110], R3 ;  /* 0x00011003ffffa9a7 */ /* 0x0005e20008300405 */
[----:B------:R-:W-:Y:S01]  /*5d50*/  SYNCS.ARRIVE.TRANS64.RED.A1T0 RZ, [UR4], RZ ;  /* 0x000000ffffff79a7 */ /* 0x000fe20008100404 */
[----:B-1----:R-:W-:Y:S01]  /*5d60*/  UIADD3 UR20, UPT, UPT, UR14, UR55, URZ ;  /* 0x000000370e147290 */ /* 0x002fe2000fffe0ff */
[----:B------:R-:W-:Y:S11]  /*5d70*/  BRA.U UP2, `(.L_x_101) ;  /* 0xfffffff102747547 */ /* 0x000ff6000b83ffff */
[----:B------:R-:W-:Y:S01]  /*5d80*/  UIADD3 UR31, UPT, UPT, UR31, 0x128, URZ ;  /* 0x000001281f1f7890 */ /* 0x000fe2000fffe0ff */
[----:B------:R-:W-:-:S03]  /*5d90*/  SHF.L.U32 R2, R9, 0x1f, RZ ;  /* 0x0000001f09027819 */ /* 0x000fc600000006ff */
[----:B------:R-:W-:-:S09]  /*5da0*/  ULEA UR4, UR32, UR31, 0x3 ;  /* 0x0000001f20047291 */ /* 0x000fd2000f8e18ff */
[----:B------:R-:W1:Y:S02]  /*5db0*/  SYNCS.PHASECHK.TRANS64.TRYWAIT P0, [UR4], R2 ;  /* 0x00000002ff0075a7 */ /* 0x000e640008001104 */
[----:B-1----:R-:W-:Y:S05]  /*5dc0*/  @!P0 BRA `(.L_x_102) ;  /* 0x00000034009c8947 */ /* 0x002fea0003800000 */
.L_x_199:
[----:B------:R-:W-:-:S04]  /*5dd0*/  UIADD3 UR4, UPT, UPT, UR32, 0x1, URZ ;  /* 0x0000000120047890 */ /* 0x000fc8000fffe0ff */
[----:B------:R-:W-:-:S04]  /*5de0*/  UISETP.NE.AND UP0, UPT, UR4, 0x3, UPT ;  /* 0x000000030400788c */ /* 0x000fc8000bf05270 */
[----:B--2---:R-:W-:Y:S02]  /*5df0*/  USEL UR6, URZ, 0x1, UP0 ;  /* 0x00000001ff067887 */ /* 0x004fe40008000000 */
[----:B------:R-:W-:-:S04]  /*5e00*/  USEL UR4, UR4, URZ, UP0 ;  /* 0x000000ff04047287 */ /* 0x000fc80008000000 */
[----:B------:R-:W-:Y:S01]  /*5e10*/  ULEA UR5, UR4, UR31, 0x3 ;  /* 0x0000001f04057291 */ /* 0x000fe2000f8e18ff */
[----:B------:R-:W-:-:S04]  /*5e20*/  LOP3.LUT R9, R9, UR6, RZ, 0x3c, !PT ;  /* 0x0000000609097c12 */ /* 0x000fc8000f8e3cff */
[----:B-1----:R-:W-:-:S04]  /*5e30*/  SHF.L.U32 R2, R9, 0x1f, RZ ;  /* 0x0000001f09027819 */ /* 0x002fc800000006ff */
[----:B------:R-:W1:Y:S02]  /*5e40*/  SYNCS.PHASECHK.TRANS64.TRYWAIT P0, [UR5], R2 ;  /* 0x00000002ff0075a7 */ /* 0x000e640008001105 */
[----:B-1----:R-:W-:Y:S05]  /*5e50*/  @!P0 BRA `(.L_x_103) ;  /* 0x0000003400908947 */ /* 0x002fea0003800000 */
.L_x_201:
[----:B------:R-:W-:-:S04]  /*5e60*/  UIADD3 UR4, UPT, UPT, UR4, 0x1, URZ ;  /* 0x0000000104047890 */ /* 0x000fc8000fffe0ff */
[----:B------:R-:W-:-:S04]  /*5e70*/  UISETP.NE.AND UP0, UPT, UR4, 0x3, UPT ;  /* 0x000000030400788c */ /* 0x000fc8000bf05270 */
[----:B------:R-:W-:Y:S02]  /*5e80*/  USEL UR5, URZ, 0x1, UP0 ;  /* 0x00000001ff057887 */ /* 0x000fe40008000000 */
[----:B------:R-:W-:-:S04]  /*5e90*/  USEL UR4, UR4, URZ, UP0 ;  /* 0x000000ff04047287 */ /* 0x000fc80008000000 */
[----:B------:R-:W-:Y:S01]  /*5ea0*/  ULEA UR4, UR4, UR31, 0x3 ;  /* 0x0000001f04047291 */ /* 0x000fe2000f8e18ff */
[----:B-1----:R-:W-:-:S04]  /*5eb0*/  LOP3.LUT R2, R9, UR5, RZ, 0x3c, !PT ;  /* 0x0000000509027c12 */ /* 0x002fc8000f8e3cff */
[----:B------:R-:W-:Y:S01]  /*5ec0*/  SHF.L.U32 R2, R2, 0x1f, RZ ;  /* 0x0000001f02027819 */ /* 0x000fe200000006ff */
[----:B------:R-:W-:-:S07]  /*5ed0*/  IMAD.U32 R0, RZ, RZ, UR4 ;  /* 0x00000004ff007e24 */ /* 0x000fce000f8e00ff */
.L_x_104:
[----:B-1----:R1:W2:Y:S02]  /*5ee0*/  SYNCS.PHASECHK.TRANS64.TRYWAIT P0, [R0+URZ], R2 ;  /* 0x00000002000075a7 */ /* 0x0022a400080011ff */
[----:B--2---:R-:W-:Y:S05]  /*5ef0*/  @!P0 NANOSLEEP.SYNCS 0x989680 ;  /* 0x009896800000895d */ /* 0x004fea0003900000 */
[----:B------:R-:W2:Y:S02]  /*5f00*/  @!P0 SYNCS.PHASECHK.TRANS64 P0, [R0+URZ], R2 ;  /* 0x00000002000085a7 */ /* 0x000ea400080010ff */
[----:B--2---:R-:W-:Y:S05]  /*5f10*/  @P0 EXIT ;  /* 0x000000000000094d */ /* 0x004fea0003800000 */
[----:B------:R-:W-:Y:S05]  /*5f20*/  BRA `(.L_x_104) ;  /* 0xfffffffc00ec7947 */ /* 0x000fea000383ffff */
.L_x_92:
[----:B------:R-:W-:-:S06]  /*5f30*/  UISETP.GE.AND UP0, UPT, UR18, 0x4, UPT ;  /* 0x000000041200788c */ /* 0x000fcc000bf06270 */
[----:B------:R-:W-:-:S13]  /*5f40*/  PLOP3.LUT P0, PT, PT, PT, UP0, 0x80, 0x8 ;  /* 0x000000000008781c */ /* 0x000fda0003f0f008 */
[----:B-1----:R-:W-:Y:S05]  /*5f50*/  @!P0 EXIT ;  /* 0x000000000000894d */ /* 0x002fea0003800000 */
[----:B------:R-:W1:Y:S08]  /*5f60*/  S2UR UR4, SR_CgaCtaId ;  /* 0x00000000000479c3 */ /* 0x000e700000008800 */
[----:B------:R-:W-:Y:S01]  /*5f70*/  BAR.SYNC.DEFER_BLOCKING 0x6, 0xa0 ;  /* 0x0182800000007b1d */ /* 0x000fe20000010000 */
[----:B------:R-:W-:Y:S01]  /*5f80*/  IMAD.SHL.U32 R44, R55, 0x10, RZ ;  /* 0x00000010372c7824 */ /* 0x000fe200078e00ff */
[----:B------:R-:W-:Y:S01]  /*5f90*/  CS2R R52, SRZ ;  /* 0x0000000000347805 */ /* 0x000fe2000001ff00 */
[----:B------:R-:W-:-:S02]  /*5fa0*/  IMAD.SHL.U32 R0, R46, 0x200, RZ ;  /* 0x000002002e007824 */ /* 0x000fc400078e00ff */
[C---:B------:R-:W-:Y:S01]  /*5fb0*/  IMAD.SHL.U32 R4, R55.reuse, 0x2, RZ ;  /* 0x0000000237047824 */ /* 0x040fe200078e00ff */
[----:B------:R-:W-:Y:S02]  /*5fc0*/  UMOV UR45, 0x400 ;  /* 0x00000400002d7882 */ /* 0x000fe40000000000 */
[----:B------:R-:W2:Y:S01]  /*5fd0*/  LDC.64 R42, c[0x0][0x8b0] ;  /* 0x00022c00ff2a7b82 */ /* 0x000ea20000000a00 */
[C---:B------:R-:W-:Y:S01]  /*5fe0*/  LOP3.LUT R54, R44.reuse, 0x5b0, RZ, 0xc0, !PT ;  /* 0x000005b02c367812 */ /* 0x040fe200078ec0ff */
[----:B------:R-:W-:Y:S01]  /*5ff0*/  IMAD.U32 R23, R55, 0x10000, RZ ;  /* 0x0001000037177824 */ /* 0x000fe200078e00ff */
[----:B------:R-:W-:Y:S01]  /*6000*/  LOP3.LUT R5, R44, 0x40, RZ, 0xc0, !PT ;  /* 0x000000402c057812 */ /* 0x000fe200078ec0ff */
[----:B------:R-:W-:Y:S01]  /*6010*/  IMAD.MOV.U32 R22, RZ, RZ, RZ ;  /* 0x000000ffff167224 */ /* 0x000fe200078e00ff */
[----:B------:R-:W-:Y:S01]  /*6020*/  LOP3.LUT R54, R54, 0x200, R0, 0xf8, !PT ;  /* 0x0000020036367812 */ /* 0x000fe200078ef800 */
[----:B------:R-:W-:Y:S01]  /*6030*/  IMAD.SHL.U32 R0, R46, 0x200000, RZ ;  /* 0x002000002e007824 */ /* 0x000fe200078e00ff */
[----:B------:R-:W-:Y:S01]  /*6040*/  LOP3.LUT P0, RZ, R44, 0x40, RZ, 0xc0, !PT ;  /* 0x000000402cff7812 */ /* 0x000fe2000780c0ff */
[----:B------:R-:W3:Y:S01]  /*6050*/  LDC.64 R40, c[0x0][0x8a8] ;  /* 0x00022a00ff287b82 */ /* 0x000ee20000000a00 */
[----:B------:R-:W-:Y:S01]  /*6060*/  LOP3.LUT R4, R5, 0x8, R4, 0xf8, !PT ;  /* 0x0000000805047812 */ /* 0x000fe200078ef804 */
[----:B------:R-:W4:Y:S01]  /*6070*/  LDCU UR59, c[0x0][0x370] ;  /* 0x00006e00ff3b77ac */ /* 0x000f220008000800 */
[----:B------:R-:W-:-:S02]  /*6080*/  LOP3.LUT R0, R0, 0x200000, RZ, 0xc0, !PT ;  /* 0x0020000000007812 */ /* 0x000fc400078ec0ff */
[----:B------:R-:W-:Y:S01]  /*6090*/  LOP3.LUT R54, R54, R4, RZ, 0xfc, !PT ;  /* 0x0000000436367212 */ /* 0x000fe200078efcff */
[----:B------:R-:W2:Y:S01]  /*60a0*/  LDCU UR42, c[0x0][0xb0c] ;  /* 0x00016180ff2a77ac */ /* 0x000ea20008000800 */
[----:B------:R-:W-:Y:S02]  /*60b0*/  LOP3.LUT R23, R0, 0x400000, R23, 0xf8, !PT ;  /* 0x0040000000177812 */ /* 0x000fe400078ef817 */
[----:B------:R-:W-:Y:S01]  /*60c0*/  P2R R0, PR, RZ, 0x1 ;  /* 0x00000001ff007803 */ /* 0x000fe20000000000 */
[----:B-1----:R-:W-:Y:S01]  /*60d0*/  ULEA UR45, UR4, UR45, 0x18 ;  /* 0x0000002d042d7291 */ /* 0x002fe2000f8ec0ff */
[----:B------:R-:W-:Y:S01]  /*60e0*/  LOP3.LUT R55, R55, 0x60, RZ, 0xc0, !PT ;  /* 0x0000006037377812 */ /* 0x000fe200078ec0ff */
[----:B------:R-:W1:Y:S01]  /*60f0*/  LDCU.64 UR4, c[0x0][0xa90] ;  /* 0x00015200ff0477ac */ /* 0x000e620008000a00 */
[----:B------:R-:W2:Y:S06]  /*6100*/  LDCU UR38, c[0x0][0xb30] ;  /* 0x00016600ff2677ac */ /* 0x000eac0008000800 */
[----:B------:R-:W4:Y:S01]  /*6110*/  LDS R2, [UR45+0x1a0] ;  /* 0x0001a02dff027984 */ /* 0x000f220008000800 */
[----:B------:R-:W2:Y:S01]  /*6120*/  LDCU.64 UR56, c[0x0][0x888] ;  /* 0x00011100ff3877ac */ /* 0x000ea20008000a00 */
[----:B------:R-:W2:Y:S01]  /*6130*/  LDCU.64 UR40, c[0x0][0xb28] ;  /* 0x00016500ff2877ac */ /* 0x000ea20008000a00 */
[----:B------:R-:W2:Y:S01]  /*6140*/  LDCU.64 UR62, c[0x0][0x890] ;  /* 0x00011200ff3e77ac */ /* 0x000ea20008000a00 */
[----:B-1----:R-:W-:Y:S01]  /*6150*/  IMAD.U32 R48, RZ, RZ, UR4 ;  /* 0x00000004ff307e24 */ /* 0x002fe2000f8e00ff */
[----:B------:R-:W-:Y:S01]  /*6160*/  UIADD3 UR4, UPT, UPT, UR45, 0x200, URZ ;  /* 0x000002002d047890 */ /* 0x000fe2000fffe0ff */
[----:B------:R-:W-:Y:S01]  /*6170*/  IMAD.U32 R47, RZ, RZ, UR5 ;  /* 0x00000005ff2f7e24 */ /* 0x000fe2000f8e00ff */
[----:B------:R-:W1:Y:S04]  /*6180*/  LDCU.128 UR52, c[0x0][0xb10] ;  /* 0x00016200ff3477ac */ /* 0x000e680008000c00 */
[----:B------:R-:W-:Y:S01]  /*6190*/  IMAD.U32 R0, RZ, RZ, UR4 ;  /* 0x00000004ff007e24 */ /* 0x000fe2000f8e00ff */
[----:B------:R-:W1:Y:S01]  /*61a0*/  LDCU UR58, c[0x0][0x374] ;  /* 0x00006e80ff3a77ac */ /* 0x000e620008000800 */
[----:B------:R-:W-:Y:S01]  /*61b0*/  UMOV UR51, 0x1 ;  /* 0x0000000100337882 */ /* 0x000fe20000000000 */
[----:B------:R-:W-:Y:S01]  /*61c0*/  UMOV UR48, URZ ;  /* 0x000000ff00307c82 */ /* 0x000fe20008000000 */
[----:B------:R-:W-:Y:S01]  /*61d0*/  UMOV UR50, URZ ;  /* 0x000000ff00327c82 */ /* 0x000fe20008000000 */
[----:B------:R-:W-:Y:S01]  /*61e0*/  UMOV UR49, URZ ;  /* 0x000000ff00317c82 */ /* 0x000fe20008000000 */
[C---:B----4-:R-:W-:Y:S01]  /*61f0*/  VIADD R3, R2.reuse, 0x20 ;  /* 0x0000002002037836 */ /* 0x050fe20000000000 */
[----:B------:R-:W-:-:S04]  /*6200*/  LOP3.LUT R2, R2, 0xffff, RZ, 0xc0, !PT ;  /* 0x0000ffff02027812 */ /* 0x000fc800078ec0ff */
[----:B------:R-:W-:-:S05]  /*6210*/  LOP3.LUT R3, R3, 0xffff, RZ, 0xc0, !PT ;  /* 0x0000ffff03037812 */ /* 0x000fca00078ec0ff */
[----:B-123--:R4:W-:Y:S02]  /*6220*/  STL.64 [R1], R2 ;  /* 0x0000000201007387 */ /* 0x00e9e40000100a00 */
.L_x_135:
[----:B----4-:R-:W-:Y:S04]  /*6230*/  SHF.L.U32 R2, R52, 0x1f, RZ ;  /* 0x0000001f34027819 */ /* 0x010fe800000006ff */
[----:B------:R-:W1:Y:S02]  /*6240*/  SYNCS.PHASECHK.TRANS64.TRYWAIT P0, [UR45+0x150], R2 ;  /* 0x00015002ff0075a7 */ /* 0x000e64000800112d */
[----:B-1----:R-:W-:Y:S05]  /*6250*/  @!P0 BRA `(.L_x_105) ;  /* 0x0000003000a88947 */ /* 0x002fea0003800000 */
.L_x_203:
[----:B-1----:R-:W-:Y:S01]  /*6260*/  LEA R2, R22, UR43, 0x2 ;  /* 0x0000002b16027c11 */ /* 0x002fe2000f8e10ff */
[----:B------:R-:W1:Y:S01]  /*6270*/  LDS.128 R4, [UR45+0x190] ;  /* 0x0001902dff047984 */ /* 0x000e620008000c00 */
[----:B------:R-:W-:Y:S02]  /*6280*/  UIADD3 UR4, UPT, UPT, UR45, 0x158, URZ ;  /* 0x000001582d047890 */ /* 0x000fe4000fffe0ff */
[----:B------:R-:W-:Y:S01]  /*6290*/  UISETP.GE.AND UP0, UPT, UR39, 0x1, UPT ;  /* 0x000000012700788c */ /* 0x000fe2000bf06270 */
[----:B------:R-:W-:Y:S01]  /*62a0*/  @!PT LDS RZ, [RZ] ;  /* 0x00000000fffff984 */ /* 0x000fe20000000800 */
[----:B------:R-:W-:Y:S01]  /*62b0*/  @!PT LDS RZ, [RZ] ;  /* 0x00000000fffff984 */ /* 0x000fe20000000800 */
[----:B------:R-:W-:Y:S01]  /*62c0*/  @!PT LDS RZ, [RZ] ;  /* 0x00000000fffff984 */ /* 0x000fe20000000800 */
[----:B------:R-:W-:Y:S01]  /*62d0*/  @!PT LDS RZ, [RZ] ;  /* 0x00000000fffff984 */ /* 0x000fe20000000800 */
[----:B------:R2:W-:Y:S06]  /*62e0*/  MEMBAR.ALL.CTA ;  /* 0x0000000000007992 */ /* 0x0005ec0000008000 */
[----:B--2---:R-:W2:Y:S01]  /*62f0*/  FENCE.VIEW.ASYNC.S ;  /* 0x00000000000073c6 */ /* 0x004ea20000000000 */
[----:B------:R-:W-:Y:S09]  /*6300*/  UPRMT UR4, URZ, 0x654, UR4 ;  /* 0x00000654ff047896 */ /* 0x000ff20008000004 */
[----:B--2---:R-:W-:Y:S01]  /*6310*/  SYNCS.ARRIVE.TRANS64.RED.A1T0 RZ, [UR4], RZ ;  /* 0x000000ffffff79a7 */ /* 0x004fe20008100404 */
[----:B------:R-:W5:Y:S01]  /*6320*/  LDL R2, [R2] ;  /* 0x0000000002027983 */ /* 0x000f620000100800 */
[----:B-1----:R-:W-:Y:S11]  /*6330*/  LOP3.LUT P0, RZ, R6, 0x1, RZ, 0xc0, !PT ;  /* 0x0000000106ff7812 */ /* 0x002ff6000780c0ff */
[----:B------:R-:W-:Y:S02]  /*6340*/  @!UPT UIADD3 URZ, UPT, UPT, URZ, URZ, URZ ;  /* 0x000000fffffff290 */ /* 0x000fe4000fffe0ff */
[----:B------:R-:W-:Y:S01]  /*6350*/  VOTEU.ANY UP1, P0 ;  /* 0x0000000000ff7886 */ /* 0x000fe20000020100 */
[----:B------:R-:W-:Y:S01]  /*6360*/  PLOP3.LUT P0, PT, PT, PT, UP1, 0x80, 0x8 ;  /* 0x000000000008781c */ /* 0x000fe20003f0f018 */
[----:B------:R-:W-:Y:S11]  /*6370*/  UP2UR UR60, UPR, URZ, 0x2 ;  /* 0x00000002ff3c7883 */ /* 0x000ff60008000000 */
[----:B------:R-:W-:Y:S01]  /*6380*/  @!UPT UIADD3 URZ, UPT, UPT, URZ, URZ, URZ ;  /* 0x000000fffffff290 */ /* 0x000fe2000fffe0ff */
[----:B------:R-:W-:Y:S02]  /*6390*/  @P0 MOV R3, R4 ;  /* 0x0000000400030202 */ /* 0x000fe40000000f00 */
[----:B------:R-:W-:Y:S02]  /*63a0*/  @P0 LOP3.LUT R0, R5, 0xffff, RZ, 0xc0, !PT ;  /* 0x0000ffff05000812 */ /* 0x000fe400078ec0ff */
[----:B------:R-:W-:Y:S02]  /*63b0*/  @P0 R2UR UR5, R3 ;  /* 0x00000000030502ca */ /* 0x000fe400000e0000 */
[----:B------:R-:W-:Y:S11]  /*63c0*/  @P0 R2UR UR4, R0 ;  /* 0x00000000000402ca */ /* 0x000ff600000e0000 */
[----:B------:R-:W-:Y:S02]  /*63d0*/  @UP1 UMOV UR37, UR5 ;  /* 0x0000000500251c82 */ /* 0x000fe40008000000 */
[----:B------:R-:W-:Y:S01]  /*63e0*/  @UP1 UMOV UR36, UR4 ;  /* 0x0000000400241c82 */ /* 0x000fe20008000000 */
[----:B------:R-:W-:Y:S05]  /*63f0*/  BRA.U !UP0, `(.L_x_106) ;  /* 0x0000000108cc7547 */ /* 0x000fea000b800000 */
[----:B------:R-:W1:Y:S01]  /*6400*/  LDCU UR9, c[0x0][0xb20] ;  /* 0x00016400ff0977ac */ /* 0x000e620008000800 */
[----:B------:R-:W-:Y:S02]  /*6410*/  UIMAD.WIDE.U32 UR4, UR58, UR55, URZ ;  /* 0x000000373a0472a5 */ /* 0x000fe4000f8e00ff */
[----:B------:R-:W-:Y:S02]  /*6420*/  UIMAD.WIDE.U32 UR6, UR59, UR52, URZ ;  /* 0x000000343b0672a5 */ /* 0x000fe4000f8e00ff */
[----:B------:R-:W-:Y:S02]  /*6430*/  UIMAD.WIDE.U32 UR10, UR36, UR55, URZ ;  /* 0x00000037240a72a5 */ /* 0x000fe4000f8e00ff */
[----:B------:R-:W-:Y:S02]  /*6440*/  UISETP.NE.AND UP0, UPT, UR54, 0x1, UPT ;  /* 0x000000013600788c */ /* 0x000fe4000bf05270 */
[----:B------:R-:W-:Y:S02]  /*6450*/  UISETP.NE.AND UP1, UPT, UR42, 0x1, UPT ;  /* 0x000000012a00788c */ /* 0x000fe4000bf25270 */
[----:B------:R-:W-:Y:S02]  /*6460*/  UISETP.NE.AND UP2, UPT, UR39, 0x1, UPT ;  /* 0x000000012700788c */ /* 0x000fe4000bf45270 */
[----:B------:R-:W-:Y:S01]  /*6470*/  UIMAD.WIDE.U32 UR12, UR37, UR52, URZ ;  /* 0x00000034250c72a5 */ /* 0x000fe2000f8e00ff */
[----:B------:R-:W-:Y:S01]  /*6480*/  UMOV UR4, UR5 ;  /* 0x0000000500047c82 */ /* 0x000fe20008000000 */
[----:B------:R-:W-:Y:S01]  /*6490*/  UMOV UR6, UR11 ;  /* 0x0000000b00067c82 */ /* 0x000fe20008000000 */
[----:B-1----:R-:W-:Y:S03]  /*64a0*/  USHF.R.U32.HI UR8, URZ, UR9, UR4 ;  /* 0x00000009ff087299 */ /* 0x002fe60008011604 */
[----:B------:R-:W-:Y:S02]  /*64b0*/  UMOV UR4, UR7 ;  /* 0x0000000700047c82 */ /* 0x000fe40008000000 */
[----:B------:R-:W-:Y:S02]  /*64c0*/  USHF.R.U32.HI UR5, URZ, UR53, UR4 ;  /* 0x00000035ff057299 */ /* 0x000fe40008011604 */
[----:B------:R-:W-:Y:S02]  /*64d0*/  USEL UR4, UR58, UR8, !UP0 ;  /* 0x000000083a047287 */ /* 0x000fe4000c000000 */
[----:B------:R-:W-:Y:S02]  /*64e0*/  USHF.R.U32.HI UR8, URZ, UR9, UR6 ;  /* 0x00000009ff087299 */ /* 0x000fe40008011606 */
[----:B------:R-:W-:Y:S02]  /*64f0*/  UIMAD.WIDE.U32 UR6, UR4, UR40, URZ ;  /* 0x00000028040672a5 */ /* 0x000fe4000f8e00ff */
[----:B------:R-:W-:Y:S02]  /*6500*/  USEL UR9, UR59, UR5, !UP1 ;  /* 0x000000053b097287 */ /* 0x000fe4000c800000 */
[----:B------:R-:W-:Y:S02]  /*6510*/  USEL UR8, UR36, UR8, !UP0 ;  /* 0x0000000824087287 */ /* 0x000fe4000c000000 */
[----:B------:R-:W-:Y:S01]  /*6520*/  UIMAD.WIDE.U32 UR10, UR9, UR40, URZ ;  /* 0x00000028090a72a5 */ /* 0x000fe2000f8e00ff */
[----:B------:R-:W-:Y:S01]  /*6530*/  UMOV UR6, UR7 ;  /* 0x0000000700067c82 */ /* 0x000fe20008000000 */
[----:B------:R-:W-:Y:S01]  /*6540*/  UMOV UR5, UR13 ;  /* 0x0000000d00057c82 */ /* 0x000fe20008000000 */
[----:B------:R-:W-:Y:S02]  /*6550*/  @UP2 USHF.R.U32.HI UR4, URZ, UR41, UR6 ;  /* 0x00000029ff042299 */ /* 0x000fe40008011606 */
[----:B------:R-:W-:Y:S02]  /*6560*/  USHF.R.U32.HI UR5, URZ, UR53, UR5 ;  /* 0x00000035ff057299 */ /* 0x000fe40008011605 */
[----:B------:R-:W-:Y:S02]  /*6570*/  UIMAD UR4, UR39, UR4, URZ ;  /* 0x00000004270472a4 */ /* 0x000fe4000f8e02ff */
[----:B------:R-:W-:Y:S02]  /*6580*/  USEL UR5, UR37, UR5, !UP1 ;  /* 0x0000000525057287 */ /* 0x000fe4000c800000 */
[----:B------:R-:W-:Y:S01]  /*6590*/  UISETP.GE.AND UP0, UPT, UR8, UR4, UPT ;  /* 0x000000040800728c */ /* 0x000fe2000bf06270 */
[----:B------:R-:W-:Y:S01]  /*65a0*/  UMOV UR6, UR11 ;  /* 0x0000000b00067c82 */ /* 0x000fe20008000000 */
[----:B------:R-:W-:Y:S02]  /*65b0*/  UIMAD.WIDE.U32 UR10, UR8, UR40, URZ ;  /* 0x00000028080a72a5 */ /* 0x000fe4000f8e00ff */
[----:B------:R-:W-:Y:S04]  /*65c0*/  @UP2 USHF.R.U32.HI UR9, URZ, UR41, UR6 ;  /* 0x00000029ff092299 */ /* 0x000fe80008011606 */
[----:B------:R-:W-:Y:S01]  /*65d0*/  UIMAD UR6, UR39, UR9, URZ ;  /* 0x00000009270672a4 */ /* 0x000fe2000f8e02ff */
[----:B------:R-:W-:Y:S03]  /*65e0*/  UMOV UR4, UR11 ;  /* 0x0000000b00047c82 */ /* 0x000fe60008000000 */
[----:B------:R-:W-:Y:S02]  /*65f0*/  UISETP.GE.OR UP0, UPT, UR5, UR6, UP0 ;  /* 0x000000060500728c */ /* 0x000fe40008706670 */
[----:B------:R-:W-:Y:S02]  /*6600*/  USHF.R.U32.HI UR4, URZ, UR41, UR4 ;  /* 0x00000029ff047299 */ /* 0x000fe40008011604 */
[----:B------:R-:W-:Y:S02]  /*6610*/  UIMAD.WIDE.U32 UR6, UR5, UR40, URZ ;  /* 0x00000028050672a5 */ /* 0x000fe4000f8e00ff */
[----:B------:R-:W-:Y:S02]  /*6620*/  USEL UR11, UR8, UR4, !UP2 ;  /* 0x00000004080b7287 */ /* 0x000fe4000d000000 */
[----:B------:R-:W-:Y:S02]  /*6630*/  UIADD3 UR6, UPT, UPT, -UR5, URZ, URZ ;  /* 0x000000ff05067290 */ /* 0x000fe4000fffe1ff */
[----:B------:R-:W-:Y:S02]  /*6640*/  UIADD3 UR10, UPT, UPT, -UR11, URZ, URZ ;  /* 0x000000ff0b0a7290 */ /* 0x000fe4000fffe1ff */
[----:B------:R-:W-:Y:S02]  /*6650*/  UIMAD UR6, UR42, UR6, UR37 ;  /* 0x000000062a0672a4 */ /* 0x000fe4000f8e0225 */
[----:B------:R-:W-:Y:S01]  /*6660*/  UIMAD UR10, UR39, UR10, UR8 ;  /* 0x0000000a270a72a4 */ /* 0x000fe2000f8e0208 */
[----:B------:R-:W-:Y:S01]  /*6670*/  @!UP0 UMOV UR4, UR7 ;  /* 0x0000000700048c82 */ /* 0x000fe20008000000 */
[----:B------:R-:W-:Y:S02]  /*6680*/  UIADD3 UR7, UPT, UPT, -UR8, URZ, URZ ;  /* 0x000000ff08077290 */ /* 0x000fe4000fffe1ff */
[----:B------:R-:W-:Y:S04]  /*6690*/  @!UP0 USHF.R.U32.HI UR4, URZ, UR41, UR4 ;  /* 0x00000029ff048299 */ /* 0x000fe80008011604 */
[----:B------:R-:W-:Y:S04]  /*66a0*/  @!UP0 USEL UR4, UR5, UR4, !UP2 ;  /* 0x0000000405048287 */ /* 0x000fe8000d000000 */
[----:B------:R-:W-:Y:S02]  /*66b0*/  @!UP0 UIMAD UR9, UR9, UR10, UR4 ;  /* 0x0000000a090982a4 */ /* 0x000fe4000f8e0204 */
[----:B------:R-:W-:Y:S02]  /*66c0*/  @!UP0 UIADD3 UR10, UPT, UPT, UR11, -UR4, URZ ;  /* 0x800000040b0a8290 */ /* 0x000fe4000fffe0ff */
[----:B------:R-:W-:Y:S02]  /*66d0*/  UIMAD UR4, UR54, UR7, UR36 ;  /* 0x00000007360472a4 */ /* 0x000fe4000f8e0224 */
[----:B------:R-:W-:Y:S03]  /*66e0*/  @!UP0 UIMAD UR8, UR10, UR39, UR5 ;  /* 0x000000270a0882a4 */ /* 0x000fe6000f8e0205 */
[----:B------:R-:W-:Y:S02]  /*66f0*/  @!UP0 UMOV UR5, UR9 ;  /* 0x0000000900058c82 */ /* 0x000fe40008000000 */
[----:B------:R-:W-:Y:S02]  /*6700*/  UIMAD UR37, UR5, UR42, UR6 ;  /* 0x0000002a052572a4 */ /* 0x000fe4000f8e0206 */
[----:B------:R-:W-:Y:S11]  /*6710*/  UIMAD UR36, UR8, UR54, UR4 ;  /* 0x00000036082472a4 */ /* 0x000ff6000f8e0204 */
[----:B------:R-:W-:Y:S01]  /*6720*/  @!UPT UIADD3 URZ, UPT, UPT, URZ, URZ, URZ ;  /* 0x000000fffffff290 */ /* 0x000fe2000fffe0ff */
.L_x_106:
[----:B------:R-:W-:Y:S01]  /*6730*/  UISETP.NE.AND UP0, UPT, UR38, 0x1, UPT ;  /* 0x000000012600788c */ /* 0x000fe2000bf05270 */
[----:B------:R-:W-:Y:S01]  /*6740*/  @P0 SHF.R.U32.HI R4, RZ, 0x10, R5 ;  /* 0x00000010ff040819 */ /* 0x000fe20000011605 */
[----:B------:R-:W-:Y:S02]  /*6750*/  UIADD3 UR11, UPT, UPT, UR45, 0x200, URZ ;  /* 0x000002002d0b7890 */ /* 0x000fe4000fffe0ff */
[----:B------:R-:W-:Y:S01]  /*6760*/  USHF.L.U32 UR47, UR20, 0x6, URZ ;  /* 0x00000006142f7899 */ /* 0x000fe200080006ff */
[----:B------:R-:W-:Y:S06]  /*6770*/  @P0 R2UR UR61, R4 ;  /* 0x00000000043d02ca */ /* 0x000fec00000e0000 */
[----:B------:R-:W1:Y:S01]  /*6780*/  @!UP0 LDCU.128 UR12, c[0x0][0xb10] ;  /* 0x00016200ff0c87ac */ /* 0x000e620008000c00 */
[----:B------:R-:W2:Y:S01]  /*6790*/  @!UP0 LDCU UR5, c[0x0][0xb0c] ;  /* 0x00016180ff0587ac */ /* 0x000ea20008000800 */
[----:B------:R-:W3:Y:S01]  /*67a0*/  @!UP0 LDCU UR10, c[0x0][0xb20] ;  /* 0x00016400ff0a87ac */ /* 0x000ee20008000800 */
[----:B-1----:R-:W-:Y:S02]  /*67b0*/  UIMAD.WIDE.U32 UR8, UR37, UR12, URZ ;  /* 0x0000000c250872a5 */ /* 0x002fe4000f8e00ff */
[----:B------:R-:W-:Y:S02]  /*67c0*/  UIMAD.WIDE.U32 UR6, UR36, UR15, URZ ;  /* 0x0000000f240672a5 */ /* 0x000fe4000f8e00ff */
[----:B------:R-:W-:Y:S03]  /*67d0*/  @!UP0 UISETP.NE.AND UP1, UPT, UR14, 0x1, UPT ;  /* 0x000000010e00888c */ /* 0x000fe6000bf25270 */
[----:B------:R-:W-:Y:S01]  /*67e0*/  @!UP0 UMOV UR4, UR9 ;  /* 0x0000000900048c82 */ /* 0x000fe20008000000 */
[----:B--2---:R-:W-:Y:S02]  /*67f0*/  @!UP0 UISETP.NE.AND UP2, UPT, UR5, 0x1, UPT ;  /* 0x000000010500888c */ /* 0x004fe4000bf45270 */
[----:B------:R-:W-:Y:S01]  /*6800*/  @!UP0 USHF.R.U32.HI UR4, URZ, UR13, UR4 ;  /* 0x0000000dff048299 */ /* 0x000fe20008011604 */
[----:B------:R-:W-:Y:S02]  /*6810*/  @!UP0 UMOV UR6, UR7 ;  /* 0x0000000700068c82 */ /* 0x000fe40008000000 */
[----:B---3--:R-:W-:Y:S02]  /*6820*/  @!UP0 USHF.R.U32.HI UR6, URZ, UR10, UR6 ;  /* 0x0000000aff068299 */ /* 0x008fe40008011606 */
[----:B------:R-:W-:Y:S02]  /*6830*/  @!UP0 USEL UR7, UR37, UR4, !UP2 ;  /* 0x0000000425078287 */ /* 0x000fe4000d000000 */
[----:B------:R-:W-:Y:S04]  /*6840*/  @!UP0 USEL UR6, UR36, UR6, !UP1 ;  /* 0x0000000624068287 */ /* 0x000fe8000c800000 */
[----:B------:R-:W-:Y:S02]  /*6850*/  @!UP0 UIADD3 UR4, UPT, UPT, -UR7, UR6, URZ ;  /* 0x0000000607048290 */ /* 0x000fe4000fffe1ff */
[----:B------:R-:W-:Y:S02]  /*6860*/  @!UP0 UIADD3 UR6, UPT, UPT, UR7, -UR6, URZ ;  /* 0x8000000607068290 */ /* 0x000fe4000fffe0ff */
[----:B------:R-:W-:Y:S02]  /*6870*/  @!UP0 UIMAD UR37, UR4, UR5, UR37 ;  /* 0x00000005042582a4 */ /* 0x000fe4000f8e0225 */
[----:B------:R-:W-:Y:S02]  /*6880*/  @!UP0 UIMAD UR36, UR6, UR14, UR36 ;  /* 0x0000000e062482a4 */ /* 0x000fe4000f8e0224 */
[----:B------:R-:W-:Y:S09]  /*6890*/  ULOP3.LUT UP0, URZ, UR11, 0x90, URZ, 0xc0, !UPT ;  /* 0x000000900bff7892 */ /* 0x000ff2000f80c0ff */
[----:B------:R-:W-:Y:S05]  /*68a0*/  BRA.U !UP0, `(.L_x_107) ;  /* 0x00000001087c7547 */ /* 0x000fea000b800000 */
[----:B------:R-:W1:Y:S01]  /*68b0*/  LDCU.64 UR8, c[0x4][0x80] ;  /* 0x01001000ff0877ac */ /* 0x000e620008000a00 */
[----:B------:R-:W-:Y:S01]  /*68c0*/  MOV R16, 0x0 ;  /* 0x0000000000107802 */ /* 0x000fe20000000f00 */
[----:B------:R-:W-:Y:S02]  /*68d0*/  HFMA2 R12, -RZ, RZ, 0, 5.9604644775390625e-08 ;  /* 0x00000001ff0c7431 */ /* 0x000fe400000001ff */
[----:B------:R-:W-:Y:S01]  /*68e0*/  IMAD.MOV.U32 R8, RZ, RZ, 0x70 ;  /* 0x00000070ff087424 */ /* 0x000fe200078e00ff */
[----:B------:R2:W3:Y:S01]  /*68f0*/  LDC.64 R14, c[0x4][R16] ;  /* 0x01000000100e7b82 */ /* 0x0004e20000000a00 */
[----:B------:R-:W4:Y:S01]  /*6900*/  LDCU.64 UR6, c[0x4][0x88] ;  /* 0x01001100ff0677ac */ /* 0x000f220008000a00 */
[----:B------:R-:W-:Y:S01]  /*6910*/  IMAD.MOV.U32 R13, RZ, RZ, RZ ;  /* 0x000000ffff0d7224 */ /* 0x000fe200078e00ff */
[----:B------:R-:W2:Y:S01]  /*6920*/  LDCU.64 UR4, c[0x4][0x8] ;  /* 0x01000100ff0477ac */ /* 0x000ea20008000a00 */
[----:B-1----:R-:W-:Y:S01]  /*6930*/  MOV R5, UR9 ;  /* 0x0000000900057c02 */ /* 0x002fe20008000f00 */
[----:B------:R-:W-:Y:S01]  /*6940*/  IMAD.U32 R4, RZ, RZ, UR8 ;  /* 0x00000008ff047e24 */ /* 0x000fe2000f8e00ff */
[----:B----4-:R-:W-:Y:S01]  /*6950*/  MOV R7, UR7 ;  /* 0x0000000700077c02 */ /* 0x010fe20008000f00 */
[----:B------:R-:W-:Y:S01]  /*6960*/  IMAD.U32 R6, RZ, RZ, UR6 ;  /* 0x00000006ff067e24 */ /* 0x000fe2000f8e00ff */
[----:B--2---:R-:W-:Y:S01]  /*6970*/  MOV R11, UR5 ;  /* 0x00000005000b7c02 */ /* 0x004fe20008000f00 */
[----:B------:R-:W-:Y:S02]  /*6980*/  IMAD.U32 R10, RZ, RZ, UR4 ;  /* 0x00000004ff0a7e24 */ /* 0x000fe4000f8e00ff */
[----:B------:R-:W-:Y:S07]  /*6990*/  LEPC R20, `(.L_x_108) ;  /* 0x000000001014794e */ /* 0x000fee0000000000 */
[----:B---3-5:R-:W-:Y:S05]  /*69a0*/  CALL.ABS.NOINC R14 ;  /* 0x000000000e007343 */ /* 0x028fea0003c00000 */
.L_x_108:
[----:B------:R-:W1:Y:S01]  /*69b0*/  LDCU.64 UR8, c[0x4][0x80] ;  /* 0x01001000ff0877ac */ /* 0x000e620008000a00 */
[----:B------:R-:W2:Y:S01]  /*69c0*/  LDC.64 R16, c[0x4][R16] ;  /* 0x0100000010107b82 */ /* 0x000ea20000000a00 */
[----:B------:R-:W-:Y:S02]  /*69d0*/  HFMA2 R12, -RZ, RZ, 0, 5.9604644775390625e-08 ;  /* 0x00000001ff0c7431 */ /* 0x000fe400000001ff */
[----:B------:R-:W-:Y:S02]  /*69e0*/  IMAD.MOV.U32 R8, RZ, RZ, 0x70 ;  /* 0x00000070ff087424 */ /* 0x000fe400078e00ff */
[----:B------:R-:W-:Y:S01]  /*69f0*/  IMAD.MOV.U32 R13, RZ, RZ, RZ ;  /* 0x000000ffff0d7224 */ /* 0x000fe200078e00ff */
[----:B------:R-:W3:Y:S01]  /*6a00*/  LDCU.64 UR6, c[0x4][0x88] ;  /* 0x01001100ff0677ac */ /* 0x000ee20008000a00 */
[----:B------:R-:W4:Y:S01]  /*6a10*/  LDCU.64 UR4, c[0x4][0x8] ;  /* 0x01000100ff0477ac */ /* 0x000f220008000a00 */
[----:B-1----:R-:W-:Y:S02]  /*6a20*/  MOV R4, UR8 ;  /* 0x0000000800047c02 */ /* 0x002fe40008000f00 */
[----:B------:R-:W-:Y:S02]  /*6a30*/  MOV R5, UR9 ;  /* 0x0000000900057c02 */ /* 0x000fe40008000f00 */
[----:B---3--:R-:W-:Y:S01]  /*6a40*/  MOV R7, UR7 ;  /* 0x0000000700077c02 */ /* 0x008fe20008000f00 */
[----:B------:R-:W-:Y:S01]  /*6a50*/  IMAD.U32 R6, RZ, RZ, UR6 ;  /* 0x00000006ff067e24 */ /* 0x000fe2000f8e00ff */
[----:B----4-:R-:W-:Y:S01]  /*6a60*/  MOV R11, UR5 ;  /* 0x00000005000b7c02 */ /* 0x010fe20008000f00 */
[----:B------:R-:W-:Y:S02]  /*6a70*/  IMAD.U32 R10, RZ, RZ, UR4 ;  /* 0x00000004ff0a7e24 */ /* 0x000fe4000f8e00ff */
[----:B------:R-:W-:Y:S07]  /*6a80*/  LEPC R20, `(.L_x_107) ;  /* 0x000000001014794e */ /* 0x000fee0000000000 */
[----:B--2---:R-:W-:Y:S05]  /*6a90*/  CALL.ABS.NOINC R16 ;  /* 0x0000000010007343 */ /* 0x004fea0003c00000 */
.L_x_107:
[----:B------:R-:W-:Y:S01]  /*6aa0*/  R2UR UR4, R51 ;  /* 0x00000000330472ca */ /* 0x000fe200000e0000 */
[----:B------:R-:W-:Y:S01]  /*6ab0*/  UISETP.NE.U32.AND UP0, UPT, UR62, URZ, UPT ;  /* 0x000000ff3e00728c */ /* 0x000fe2000bf05070 */
[----:B------:R-:W-:Y:S02]  /*6ac0*/  ISETP.NE.U32.AND P4, PT, R42, RZ, PT ;  /* 0x000000ff2a00720c */ /* 0x000fe40003f85070 */
[----:B------:R-:W-:Y:S01]  /*6ad0*/  ISETP.NE.U32.AND P2, PT, RZ, UR56, PT ;  /* 0x00000038ff007c0c */ /* 0x000fe2000bf45070 */
[----:B------:R-:W-:Y:S01]  /*6ae0*/  UISETP.NE.AND.EX UP1, UPT, UR63, URZ, UPT, UP0 ;  /* 0x000000ff3f00728c */ /* 0x000fe2000bf25300 */
[----:B------:R-:W-:Y:S01]  /*6af0*/  ISETP.NE.AND.EX P4, PT, R43, RZ, PT, P4 ;  /* 0x000000ff2b00720c */ /* 0x000fe20003f85340 */
[----:B------:R-:W-:Y:S01]  /*6b00*/  UPLOP3.LUT UP0, UPT, UPT, UPT, UPT, 0x40, 0x4 ;  /* 0x000000000004789c */ /* 0x000fe20003f0e870 */
[----:B------:R-:W-:Y:S05]  /*6b10*/  ISETP.NE.AND.EX P2, PT, RZ, UR57, PT, P2 ;  /* 0x00000039ff007c0c */ /* 0x000fea000bf45320 */
[----:B------:R-:W-:Y:S06]  /*6b20*/  UISETP.NE.AND UP2, UPT, UR4, URZ, UPT ;  /* 0x000000ff0400728c */ /* 0x000fec000bf45270 */
[----:B------:R-:W-:Y:S05]  /*6b30*/  PLOP3.LUT P1, PT, PT, PT, UP2, 0x80, 0x8 ;  /* 0x000000000008781c */ /* 0x000fea0003f2f028 */
[----:B------:R-:W-:Y:S06]  /*6b40*/  @UP2 UPLOP3.LUT UP0, UPT, UPT, UPT, UP1, 0x80, 0x8 ;  /* 0x000000000008289c */ /* 0x000fec0003f0f010 */
[----:B------:R-:W-:Y:S01]  /*6b50*/  PLOP3.LUT P0, PT, PT, PT, UP0, 0x80, 0x8 ;  /* 0x000000000008781c */ /* 0x000fe20003f0f008 */
[----:B------:R-:W-:Y:S01]  /*6b60*/  @!UPT UIADD3 URZ, UPT, UPT, URZ, URZ, URZ ;  /* 0x000000fffffff290 */ /* 0x000fe2000fffe0ff */
[----:B------:R-:W-:Y:S11]  /*6b70*/  BRA.U !UP1, `(.L_x_109) ;  /* 0x00000001093c7547 */ /* 0x000ff6000b800000 */
[----:B------:R-:W-:Y:S01]  /*6b80*/  UISETP.NE.U32.AND UP0, UPT, UR56, URZ, UPT ;  /* 0x000000ff3800728c */ /* 0x000fe2000bf05070 */
[----:B------:R-:W-:Y:S01]  /*6b90*/  HFMA2 R0, -RZ, RZ, 0, 5.9604644775390625e-08 ;  /* 0x00000001ff007431 */ /* 0x000fe200000001ff */
[----:B------:R-:W1:Y:S01]  /*6ba0*/  LDCU.64 UR8, c[0x0][0x358] ;  /* 0x00006b00ff0877ac */ /* 0x000e620008000a00 */
[----:B------:R-:W-:Y:S01]  /*6bb0*/  IMAD.MOV.U32 R45, RZ, RZ, 0x1 ;  /* 0x00000001ff2d7424 */ /* 0x000fe200078e00ff */
[----:B------:R-:W-:Y:S06]  /*6bc0*/  UISETP.NE.AND.EX UP0, UPT, UR57, URZ, UPT, UP0 ;  /* 0x000000ff3900728c */ /* 0x000fec000bf05300 */
        /* <DEDUP_REMOVED lines=9> */
[----:B-12---:R-:W-:Y:S02]  /*6c60*/  @!P3 IMAD.U32 R26, RZ, RZ, UR4 ;  /* 0x00000004ff1abe24 */ /* 0x006fe4000f8e00ff */
.L_x_109:
[----:B------:R-:W-:Y:S05]  /*6c70*/  @!P4 BRA `(.L_x_110) ;  /* 0x000000000024c947 */ /* 0x000fea0003800000 */
[----:B------:R-:W-:Y:S01]  /*6c80*/  ISETP.NE.U32.AND P3, PT, R40, RZ, PT ;  /* 0x000000ff2800720c */ /* 0x000fe20003f65070 */
[----:B------:R-:W1:Y:S03]  /*6c90*/  LDCU.64 UR4, c[0x0][0x358] ;  /* 0x00006b00ff0477ac */ /* 0x000e660008000a00 */
[----:B------:R-:W-:Y:S11]  /*6ca0*/  ISETP.NE.AND.EX P3, PT, R41, RZ, PT, P3 ;  /* 0x000000ff2900720c */ /* 0x000ff60003f65330 */
[----:B------:R-:W-:Y:S02]  /*6cb0*/  @!UPT UIADD3 URZ, UPT, UPT, URZ, URZ, URZ ;  /* 0x000000fffffff290 */ /* 0x000fe4000fffe0ff */
[----:B------:R-:W2:Y:S01]  /*6cc0*/  @P3 LDC.64 R4, c[0x0][0x8a8] ;  /* 0x00022a00ff043b82 */ /* 0x000ea20000000a00 */
[----:B------:R-:W-:Y:S04]  /*6cd0*/  @P3 IMAD R0, R42, UR46, RZ ;  /* 0x0000002e2a003c24 */ /* 0x000fe8000f8e02ff */
[----:B--2---:R-:W-:Y:S05]  /*6ce0*/  @P3 IMAD.WIDE R4, R0, 0x4, R4 ;  /* 0x0000000400043825 */ /* 0x004fea00078e0204 */
[----:B-1---5:R1:W5:Y:S02]  /*6cf0*/  @P3 LDG.E R24, desc[UR4][R4.64] ;  /* 0x0000000404183981 */ /* 0x022364000c1e1900 */
[----:B-1----:R-:W2:Y:S02]  /*6d00*/  @!P3 LDC R24, c[0x0][0x8a0] ;  /* 0x00022800ff18bb82 */ /* 0x002ea40000000800 */
.L_x_110:
[----:B-----5:R-:W-:Y:S01]  /*6d10*/  FSETP.NEU.AND P4, PT, R26, RZ, PT ;  /* 0x000000ff1a00720b */ /* 0x020fe20003f8d000 */
[----:B------:R-:W1:Y:S01]  /*6d20*/  LDCU.128 UR8, c[0x0][0xa80] ;  /* 0x00015000ff0877ac */ /* 0x000e620008000c00 */
[----:B------:R-:W-:Y:S01]  /*6d30*/  SEL R5, RZ, 0xffffffff, P2 ;  /* 0xffffffffff057807 */ /* 0x000fe20001000000 */
[----:B------:R-:W-:Y:S01]  /*6d40*/  IMAD.U32 R64, RZ, RZ, UR48 ;  /* 0x00000030ff407e24 */ /* 0x000fe2000f8e00ff */
[----:B------:R-:W-:Y:S01]  /*6d50*/  @P1 LOP3.LUT P2, RZ, R45, 0xff, RZ, 0xc0, !PT ;  /* 0x000000ff2dff1812 */ /* 0x000fe2000784c0ff */
[----:B------:R-:W-:Y:S01]  /*6d60*/  IMAD.SHL.U32 R66, R54, 0x2, RZ ;  /* 0x0000000236427824 */ /* 0x000fe200078e00ff */
[----:B------:R-:W-:Y:S01]  /*6d70*/  @P1 SEL R0, RZ, 0xffffffff, P4 ;  /* 0xffffffffff001807 */ /* 0x000fe20002000000 */
[----:B------:R-:W-:Y:S01]  /*6d80*/  IMAD.SHL.U32 R64, R64, 0x1000, RZ ;  /* 0x0000100040407824 */ /* 0x000fe200078e00ff */
[----:B------:R-:W-:Y:S01]  /*6d90*/  LEA R59, R22, UR45, 0x3 ;  /* 0x0000002d163b7c11 */ /* 0x000fe2000f8e18ff */
[----:B------:R-:W-:Y:S01]  /*6da0*/  ULOP3.LUT UR4, UR51, 0x1, URZ, 0x3c, !UPT ;  /* 0x0000000133047892 */ /* 0x000fe2000f8e3cff */
[----:B------:R-:W-:Y:S01]  /*6db0*/  @P0 SEL R0, R5, R0, !P2 ;  /* 0x0000000005000207 */ /* 0x000fe20005000000 */
[----:B------:R-:W-:Y:S01]  /*6dc0*/  USHF.L.U32 UR12, UR44, 0x6, URZ ;  /* 0x000000062c0c7899 */ /* 0x000fe200080006ff */
[----:B------:R-:W-:Y:S01]  /*6dd0*/  R2UR UR6, R48 ;  /* 0x00000000300672ca */ /* 0x000fe200000e0000 */
[----:B------:R-:W-:Y:S01]  /*6de0*/  BSSY B1, `(.L_x_111) ;  /* 0x0000049000017945 */ /* 0x000fe20003800000 */
[----:B------:R-:W-:Y:S01]  /*6df0*/  @P1 LOP3.LUT R0, R0, 0x1, RZ, 0xc0, !PT ;  /* 0x0000000100001812 */ /* 0x000fe200078ec0ff */
[----:B------:R-:W-:Y:S01]  /*6e00*/  IMAD.U32 R27, RZ, RZ, UR4 ;  /* 0x00000004ff1b7e24 */ /* 0x000fe2000f8e00ff */
[----:B------:R-:W-:Y:S01]  /*6e10*/  R2UR UR13, R47 ;  /* 0x000000002f0d72ca */ /* 0x000fe200000e0000 */
[----:B------:R-:W-:Y:S01]  /*6e20*/  IMAD.U32 R58, RZ, RZ, UR12 ;  /* 0x0000000cff3a7e24 */ /* 0x000fe2000f8e00ff */
[----:B------:R-:W-:Y:S01]  /*6e30*/  ISETP.NE.U32.OR P6, PT, R0, 0x1, !P1 ;  /* 0x000000010000780c */ /* 0x000fe20004fc5470 */
[----:B------:R-:W-:Y:S01]  /*6e40*/  IMAD.U32 R0, RZ, RZ, UR48 ;  /* 0x00000030ff007e24 */ /* 0x000fe2000f8e00ff */
[----:B-1----:R-:W-:Y:S01]  /*6e50*/  UIMAD.WIDE.U32 UR4, UR12, UR9, URZ ;  /* 0x000000090c0472a5 */ /* 0x002fe2000f8e00ff */
[----:B------:R-:W-:Y:S01]  /*6e60*/  PLOP3.LUT P3, PT, PT, PT, UP1, 0x80, 0x8 ;  /* 0x000000000008781c */ /* 0x000fe20003f6f018 */
[----:B------:R-:W-:Y:S01]  /*6e70*/  UISETP.NE.AND UP0, UPT, UR8, 0x1, UPT ;  /* 0x000000010800788c */ /* 0x000fe2000bf05270 */
[----:B------:R-:W-:Y:S01]  /*6e80*/  SEL R4, RZ, 0xffffffff, P4 ;  /* 0xffffffffff047807 */ /* 0x000fe20002000000 */
[----:B------:R-:W-:Y:S01]  /*6e90*/  IMAD.MOV.U32 R67, RZ, RZ, 0x1 ;  /* 0x00000001ff437424 */ /* 0x000fe200078e00ff */
[----:B------:R-:W-:Y:S01]  /*6ea0*/  LEA R0, R0, UR45, 0x3 ;  /* 0x0000002d00007c11 */ /* 0x000fe2000f8e18ff */
[----:B------:R-:W-:Y:S01]  /*6eb0*/  IMAD.IADD R25, R23, 0x1, R2 ;  /* 0x0000000117197824 */ /* 0x000fe200078e0202 */
[----:B------:R-:W-:Y:S01]  /*6ec0*/  UMOV UR4, UR5 ;  /* 0x0000000500047c82 */ /* 0x000fe20008000000 */
[----:B------:R-:W-:Y:S01]  /*6ed0*/  LOP3.LUT P4, R60, R45, 0xff, RZ, 0xc0, !PT ;  /* 0x000000ff2d3c7812 */ /* 0x000fe2000788c0ff */
[----:B------:R-:W-:Y:S01]  /*6ee0*/  USHF.R.U32.HI UR4, URZ, UR10, UR4 ;  /* 0x0000000aff047299 */ /* 0x000fe20008011604 */
[----:B------:R-:W-:Y:S01]  /*6ef0*/  P2R R61, PR, RZ, 0x40 ;  /* 0x00000040ff3d7803 */ /* 0x000fe20000000000 */
[----:B------:R-:W-:Y:S01]  /*6f00*/  IMAD.U32 R65, RZ, RZ, UR48 ;  /* 0x00000030ff417e24 */ /* 0x000fe2000f8e00ff */
[----:B------:R-:W-:Y:S01]  /*6f10*/  @P6 SHF.L.U32 R3, R27, 0x1f, RZ ;  /* 0x0000001f1b036819 */ /* 0x000fe200000006ff */
[----:B------:R-:W-:Y:S01]  /*6f20*/  USEL UR4, UR12, UR4, !UP0 ;  /* 0x000000040c047287 */ /* 0x000fe2000c000000 */
[----:B------:R-:W-:Y:S01]  /*6f30*/  @P3 SEL R4, R5, R4, !P4 ;  /* 0x0000000405043207 */ /* 0x000fe20006000000 */
[----:B------:R-:W-:Y:S01]  /*6f40*/  UISETP.NE.AND UP0, UPT, UR11, 0x1, UPT ;  /* 0x000000010b00788c */ /* 0x000fe2000bf05270 */
[----:B------:R1:W3:Y:S01]  /*6f50*/  @P6 SYNCS.PHASECHK.TRANS64.TRYWAIT P1, [R0+URZ+0x110], R3 ;  /* 0x00011003000065a7 */ /* 0x0002e200080211ff */
[----:B------:R-:W-:Y:S01]  /*6f60*/  UIMAD.WIDE.U32 UR6, UR4, UR6, URZ ;  /* 0x00000006040672a5 */ /* 0x000fe2000f8e00ff */
[----:B------:R-:W-:Y:S01]  /*6f70*/  LOP3.LUT R4, R4, 0x1, RZ, 0xc0, !PT ;  /* 0x0000000104047812 */ /* 0x000fe200078ec0ff */
[----:B------:R-:W-:Y:S01]  /*6f80*/  IMAD.U32 R57, RZ, RZ, UR4 ;  /* 0x00000004ff397e24 */ /* 0x000fe2000f8e00ff */
[----:B------:R-:W-:Y:S02]  /*6f90*/  CS2R R38, SRZ ;  /* 0x0000000000267805 */ /* 0x000fe4000001ff00 */
[----:B------:R-:W-:Y:S01]  /*6fa0*/  PLOP3.LUT P2, PT, PT, PT, UP0, 0x80, 0x8 ;  /* 0x000000000008781c */ /* 0x000fe20003f4f008 */
[----:B------:R-:W-:Y:S01]  /*6fb0*/  IMAD R6, RZ, RZ, -UR4 ;  /* 0x80000004ff067e24 */ /* 0x000fe2000f8e02ff */
[----:B------:R-:W-:Y:S01]  /*6fc0*/  ISETP.NE.U32.AND P5, PT, R4, 0x1, PT ;  /* 0x000000010400780c */ /* 0x000fe20003fa5070 */
[----:B------:R-:W-:Y:S01]  /*6fd0*/  UMOV UR5, UR7 ;  /* 0x0000000700057c82 */ /* 0x000fe20008000000 */
[----:B------:R-:W-:Y:S01]  /*6fe0*/  IMAD.U32 R56, RZ, RZ, UR4 ;  /* 0x00000004ff387e24 */ /* 0x000fe2000f8e00ff */
[----:B------:R-:W-:Y:S01]  /*6ff0*/  USHF.R.U32.HI UR5, URZ, UR13, UR5 ;  /* 0x0000000dff057299 */ /* 0x000fe20008011605 */
[----:B------:R-:W-:Y:S01]  /*7000*/  IMAD R58, R6, UR8, R58 ;  /* 0x00000008063a7c24 */ /* 0x000fe2000f8e023a */
[----:B------:R-:W-:Y:S02]  /*7010*/  P2R R68, PR, RZ, 0x20 ;  /* 0x00000020ff447803 */ /* 0x000fe40000000000 */
[----:B------:R-:W-:Y:S02]  /*7020*/  CS2R R36, SRZ ;  /* 0x0000000000247805 */ /* 0x000fe4000001ff00 */
[----:B------:R-:W-:Y:S02]  /*7030*/  CS2R R30, SRZ ;  /* 0x00000000001e7805 */ /* 0x000fe4000001ff00 */
[----:B------:R-:W-:Y:S02]  /*7040*/  CS2R R28, SRZ ;  /* 0x00000000001c7805 */ /* 0x000fe4000001ff00 */
[----:B------:R-:W-:Y:S02]  /*7050*/  SEL R57, R57, UR5, !P2 ;  /* 0x0000000539397c07 */ /* 0x000fe4000d000000 */
[----:B------:R-:W-:Y:S03]  /*7060*/  IADD3 R63, PT, PT, R64, UR45, R66 ;  /* 0x0000002d403f7c10 */ /* 0x000fe6000fffe042 */
[----:B------:R-:W-:Y:S01]  /*7070*/  IMAD.MOV R5, RZ, RZ, -R57 ;  /* 0x000000ffff057224 */ /* 0x000fe200078e0a39 */
[----:B-1----:R-:W-:Y:S03]  /*7080*/  SHF.L.U32 R3, R53, 0x1f, RZ ;  /* 0x0000001f35037819 */ /* 0x002fe600000006ff */
[----:B------:R-:W-:Y:S01]  /*7090*/  IMAD R56, R5, UR11, R56 ;  /* 0x0000000b05387c24 */ /* 0x000fe2000f8e0238 */
[----:B------:R1:W4:Y:S01]  /*70a0*/  SYNCS.PHASECHK.TRANS64.TRYWAIT P0, [R59+URZ+0x160], R3 ;  /* 0x000160033b0075a7 */ /* 0x00032200080011ff */
[----:B---3--:R-:W-:Y:S01]  /*70b0*/  @P6 SEL R67, RZ, 0x1, !P1 ;  /* 0x00000001ff436807 */ /* 0x008fe20004800000 */
[----:B-1----:R-:W-:Y:S06]  /*70c0*/  @!P6 BRA `(.L_x_112) ;  /* 0x000000000068e947 */ /* 0x002fec0003800000 */
[----:B------:R-:W-:Y:S01]  /*70d0*/  LOP3.LUT P6, RZ, R44, 0x40, RZ, 0xc0, !PT ;  /* 0x000000402cff7812 */ /* 0x000fe200078cc0ff */
[----:B------:R-:W-:Y:S01]  /*70e0*/  VIADD R2, R63, 0x200 ;  /* 0x000002003f027836 */ /* 0x000fe20000000000 */
[----:B------:R-:W-:Y:S01]  /*70f0*/  ISETP.NE.AND P2, PT, R67, RZ, PT ;  /* 0x000000ff4300720c */ /* 0x000fe20003f45270 */
[----:B------:R-:W-:Y:S01]  /*7100*/  BSSY B0, `(.L_x_113) ;  /* 0x000000d000007945 */ /* 0x000fe20003800000 */
[----:B------:R-:W-:Y:S01]  /*7110*/  PLOP3.LUT P1, PT, PT, PT, PT, 0x8, 0x80 ;  /* 0x000000000080781c */ /* 0x000fe20003f2e170 */
[----:B------:R-:W-:Y:S01]  /*7120*/  @P5 VIADD R4, R63, 0x210 ;  /* 0x000002103f045836 */ /* 0x000fe20000000000 */
[----:B------:R-:W-:Y:S02]  /*7130*/  @P5 PLOP3.LUT P1, PT, P6, PT, PT, 0x80, 0x8 ;  /* 0x000000000008581c */ /* 0x000fe4000372f070 */
[----:B------:R-:W-:Y:S02]  /*7140*/  CS2R R38, SRZ ;  /* 0x0000000000267805 */ /* 0x000fe4000001ff00 */
[----:B------:R-:W-:Y:S02]  /*7150*/  CS2R R36, SRZ ;  /* 0x0000000000247805 */ /* 0x000fe4000001ff00 */
[----:B------:R-:W-:Y:S02]  /*7160*/  CS2R R30, SRZ ;  /* 0x00000000001e7805 */ /* 0x000fe4000001ff00 */
[----:B------:R-:W-:Y:S05]  /*7170*/  CS2R R28, SRZ ;  /* 0x00000000001c7805 */ /* 0x000fea000001ff00 */
[----:B------:R-:W-:Y:S01]  /*7180*/  @P1 VIADD R4, R2, 0xfffffff0 ;  /* 0xfffffff002041836 */ /* 0x000fe20000000000 */
[----:B------:R-:W-:Y:S06]  /*7190*/  @P2 BRA `(.L_x_114) ;  /* 0x00000000000c2947 */ /* 0x000fec0003800000 */
[----:B------:R-:W-:Y:S04]  /*71a0*/  SHF.L.U32 R2, R27, 0x1f, RZ ;  /* 0x0000001f1b027819 */ /* 0x000fe800000006ff */
[----:B------:R-:W1:Y:S02]  /*71b0*/  SYNCS.PHASECHK.TRANS64.TRYWAIT P1, [R0+URZ+0x110], R2 ;  /* 0x00011002000075a7 */ /* 0x000e6400080211ff */
[----:B-1----:R-:W-:Y:S05]  /*71c0*/  @!P1 BRA `(.L_x_115) ;  /* 0x0000002000e49947 */ /* 0x002fea0003800000 */
.L_x_114:
[----:B------:R-:W-:Y:S05]  /*71d0*/  BSYNC B0 ;  /* 0x0000000000007941 */ /* 0x000fea0003800000 */
.L_x_113:
[----:B------:R-:W-:Y:S01]  /*71e0*/  UIADD3 UR4, UPT, UPT, UR48, 0x1, URZ ;  /* 0x0000000130047890 */ /* 0x000fe2000fffe0ff */
[----:B------:R-:W-:Y:S03]  /*71f0*/  ISETP.NE.AND P1, PT, R68, RZ, PT ;  /* 0x000000ff4400720c */ /* 0x000fe60003f25270 */
[----:B------:R-:W-:Y:S04]  /*7200*/  UISETP.NE.AND UP0, UPT, UR4, 0x3, UPT ;  /* 0x000000030400788c */ /* 0x000fe8000bf05270 */
[----:B------:R-:W-:Y:S02]  /*7210*/  USEL UR5, URZ, 0x1, UP0 ;  /* 0x00000001ff057887 */ /* 0x000fe40008000000 */
[----:B------:R-:W-:Y:S04]  /*7220*/  USEL UR4, UR4, URZ, UP0 ;  /* 0x000000ff04047287 */ /* 0x000fe80008000000 */
[----:B------:R3:W1:Y:S01]  /*7230*/  @P1 LDS.128 R36, [R4] ;  /* 0x0000000004241984 */ /* 0x0006620000000c00 */
[----:B------:R-:W-:Y:S01]  /*7240*/  LOP3.LUT R27, R27, UR5, RZ, 0x3c, !PT ;  /* 0x000000051b1b7c12 */ /* 0x000fe2000f8e3cff */
[----:B------:R-:W-:Y:S02]  /*7250*/  IMAD.U32 R65, RZ, RZ, UR4 ;  /* 0x00000004ff417e24 */ /* 0x000fe4000f8e00ff */
[----:B------:R3:W1:Y:S04]  /*7260*/  @P1 LDS.128 R28, [R63+0x200] ;  /* 0x000200003f1c1984 */ /* 0x0006680000000c00 */
.L_x_112:
[----:B------:R-:W-:Y:S05]  /*7270*/  BSYNC B1 ;  /* 0x0000000000017941 */ /* 0x000fea0003800000 */
.L_x_111:
[----:B-1----:R-:W-:Y:S04]  /*7280*/  SHF.R.U32.HI R0, RZ, 0x15, R25 ;  /* 0x00000015ff007819 */ /* 0x002fe80000011619 */
[----:B------:R-:W-:Y:S01]  /*7290*/  LOP3.LUT P1, RZ, R0, 0x3, R46, 0x48, !PT ;  /* 0x0000000300ff7812 */ /* 0x000fe2000782482e */
[----:B------:R-:W-:Y:S01]  /*72a0*/  @!UPT UIADD3 URZ, UPT, UPT, URZ, URZ, URZ ;  /* 0x000000fffffff290 */ /* 0x000fe2000fffe0ff */
[----:B----4-:R-:W-:Y:S11]  /*72b0*/  @P0 BRA `(.L_x_116) ;  /* 0x0000000000080947 */ /* 0x010ff60003800000 */
[----:B------:R-:W1:Y:S02]  /*72c0*/  SYNCS.PHASECHK.TRANS64.TRYWAIT P0, [R59+URZ+0x160], R3 ;  /* 0x000160033b0075a7 */ /* 0x000e6400080011ff */
[----:B-1----:R-:W-:Y:S05]  /*72d0*/  @!P0 BRA `(.L_x_117) ;  /* 0x0000002000b48947 */ /* 0x002fea0003800000 */
.L_x_116:
[----:B------:R-:W-:Y:S05]  /*72e0*/  @!P1 BRA `(.L_x_118) ;  /* 0x0000000000409947 */ /* 0x000fea0003800000 */
[----:B------:R-:W4:Y:S01]  /*72f0*/  LDCU.64 UR8, c[0x4][0x70] ;  /* 0x01000e00ff0877ac */ /* 0x000f220008000a00 */
[----:B-1----:R-:W-:Y:S01]  /*7300*/  MOV R3, 0x0 ;  /* 0x0000000000037802 */ /* 0x002fe20000000f00 */
[----:B------:R-:W-:Y:S02]  /*7310*/  HFMA2 R12, -RZ, RZ, 0, 5.9604644775390625e-08 ;  /* 0x00000001ff0c7431 */ /* 0x000fe400000001ff */
[----:B------:R-:W-:Y:S02]  /*7320*/  IMAD.MOV.U32 R8, RZ, RZ, 0x192 ;  /* 0x00000192ff087424 */ /* 0x000fe400078e00ff */
[----:B------:R-:W-:Y:S01]  /*7330*/  IMAD.MOV.U32 R13, RZ, RZ, RZ ;  /* 0x000000ffff0d7224 */ /* 0x000fe200078e00ff */
[----:B------:R-:W1:Y:S01]  /*7340*/  LDCU.64 UR6, c[0x4][0x78] ;  /* 0x01000f00ff0677ac */ /* 0x000e620008000a00 */
[----:B------:R-:W2:Y:S01]  /*7350*/  LDC.64 R2, c[0x4][R3] ;  /* 0x0100000003027b82 */ /* 0x000ea20000000a00 */
[----:B------:R-:W5:Y:S01]  /*7360*/  LDCU.64 UR4, c[0x4][0x10] ;  /* 0x01000200ff0477ac */ /* 0x000f620008000a00 */
[----:B----4-:R-:W-:Y:S01]  /*7370*/  MOV R5, UR9 ;  /* 0x0000000900057c02 */ /* 0x010fe20008000f00 */
[----:B---3--:R-:W-:Y:S01]  /*7380*/  IMAD.U32 R4, RZ, RZ, UR8 ;  /* 0x00000008ff047e24 */ /* 0x008fe2000f8e00ff */
[----:B-1----:R-:W-:Y:S01]  /*7390*/  MOV R7, UR7 ;  /* 0x0000000700077c02 */ /* 0x002fe20008000f00 */
[----:B------:R-:W-:Y:S01]  /*73a0*/  IMAD.U32 R6, RZ, RZ, UR6 ;  /* 0x00000006ff067e24 */ /* 0x000fe2000f8e00ff */
[----:B-----5:R-:W-:Y:S01]  /*73b0*/  MOV R11, UR5 ;  /* 0x00000005000b7c02 */ /* 0x020fe20008000f00 */
[----:B------:R-:W-:Y:S02]  /*73c0*/  IMAD.U32 R10, RZ, RZ, UR4 ;  /* 0x00000004ff0a7e24 */ /* 0x000fe4000f8e00ff */
[----:B------:R-:W-:Y:S07]  /*73d0*/  LEPC R20, `(.L_x_118) ;  /* 0x000000001014794e */ /* 0x000fee0000000000 */
[----:B--2---:R-:W-:Y:S05]  /*73e0*/  CALL.ABS.NOINC R2 ;  /* 0x0000000002007343 */ /* 0x004fea0003c00000 */
.L_x_118:
[----:B-1----:R-:W-:Y:S01]  /*73f0*/  SHF.L.U32 R3, R28, 0x10, RZ ;  /* 0x000000101c037819 */ /* 0x002fe200000006ff */
[----:B------:R-:W-:Y:S05]  /*7400*/  WARPSYNC.ALL ;  /* 0x0000000000007948 */ /* 0x000fea0003800000 */
[----:B------:R-:W-:Y:S01]  /*7410*/  R2UR UR4, R25 ;  /* 0x00000000190472ca */ /* 0x000fe200000e0000 */
[----:B------:R-:W-:Y:S01]  /*7420*/  BSSY.RECONVERGENT B0, `(.L_x_119) ;  /* 0x0000059000007945 */ /* 0x000fe20003800200 */
[----:B------:R-:W-:Y:S02]  /*7430*/  SHF.L.U32 R20, R29, 0x10, RZ ;  /* 0x000000101d147819 */ /* 0x000fe400000006ff */
[----:B------:R-:W-:Y:S02]  /*7440*/  MOV R62, 0x10 ;  /* 0x00000010003e7802 */ /* 0x000fe40000000f00 */
[----:B------:R-:W-:Y:S02]  /*7450*/  LOP3.LUT P6, RZ, R44, 0x40, RZ, 0xc0, !PT ;  /* 0x000000402cff7812 */ /* 0x000fe400078cc0ff */
[----:B------:R-:W-:Y:S02]  /*7460*/  ISETP.NE.AND P0, PT, R55, RZ, PT ;  /* 0x000000ff3700720c */ /* 0x000fe40003f05270 */
[----:B------:R-:W-:Y:S03]  /*7470*/  SEL R62, R62, 0xfffffff0, !P6 ;  /* 0xfffffff03e3e7807 */ /* 0x000fe60007000000 */
[----:B---3--:R-:W2:Y:S02]  /*7480*/  LDTM.x16 R4, tmem[UR4] ;  /* 0x00000004000479ee */ /* 0x008ea40008240000 */
[----:B--2---:R-:W-:Y:S01]  /*7490*/  FMUL R0, R24, R4 ;  /* 0x0000000418007220 */ /* 0x004fe20000400000 */
[----:B------:R-:W-:Y:S01]  /*74a0*/  LOP3.LUT R4, R28, 0xffff0000, RZ, 0xc0, !PT ;  /* 0xffff00001c047812 */ /* 0x000fe200078ec0ff */
[C---:B------:R-:W-:Y:S01]  /*74b0*/  FMUL R2, R24.reuse, R5 ;  /* 0x0000000518027220 */ /* 0x040fe20000400000 */
[----:B------:R-:W-:Y:S01]  /*74c0*/  FMUL R5, R24, R9 ;  /* 0x0000000918057220 */ /* 0x000fe20000400000 */
[----:B------:R-:W-:Y:S01]  /*74d0*/  FFMA R0, R26, R3, R0 ;  /* 0x000000031a007223 */ /* 0x000fe20000000000 */
[----:B------:R-:W-:Y:S01]  /*74e0*/  FMUL R9, R24, R13 ;  /* 0x0000000d18097220 */ /* 0x000fe20000400000 */
[----:B------:R-:W-:Y:S01]  /*74f0*/  FFMA R2, R26, R4, R2 ;  /* 0x000000041a027223 */ /* 0x000fe20000000002 */
[C---:B------:R-:W-:Y:S01]  /*7500*/  FMUL R4, R24.reuse, R8 ;  /* 0x0000000818047220 */ /* 0x040fe20000400000 */
[C---:B------:R-:W-:Y:S01]  /*7510*/  FMUL R8, R24.reuse, R12 ;  /* 0x0000000c18087220 */ /* 0x040fe20000400000 */
[C---:B------:R-:W-:Y:S01]  /*7520*/  FMUL R12, R24.reuse, R16 ;  /* 0x00000010180c7220 */ /* 0x040fe20000400000 */
[----:B------:R-:W-:Y:S01]  /*7530*/  LOP3.LUT R16, R29, 0xffff0000, RZ, 0xc0, !PT ;  /* 0xffff00001d107812 */ /* 0x000fe200078ec0ff */
[----:B------:R-:W-:Y:S01]  /*7540*/  FMUL R3, R24, R6 ;  /* 0x0000000618037220 */ /* 0x000fe20000400000 */
[----:B------:R-:W-:Y:S01]  /*7550*/  F2FP.BF16.F32.PACK_AB R32, R2, R0 ;  /* 0x000000000220723e */ /* 0x000fe200000010ff */
[----:B------:R-:W-:Y:S01]  /*7560*/  FMUL R13, R24, R17 ;  /* 0x00000011180d7220 */ /* 0x000fe20000400000 */
[----:B------:R-:W-:Y:S01]  /*7570*/  SHF.L.U32 R17, R30, 0x10, RZ ;  /* 0x000000101e117819 */ /* 0x000fe200000006ff */
[----:B------:R-:W-:Y:S01]  /*7580*/  FMUL R7, R24, R7 ;  /* 0x0000000718077220 */ /* 0x000fe20000400000 */
[----:B------:R-:W-:Y:S01]  /*7590*/  LOP3.LUT R0, R30, 0xffff0000, RZ, 0xc0, !PT ;  /* 0xffff00001e007812 */ /* 0x000fe200078ec0ff */
[C---:B------:R-:W-:Y:S01]  /*75a0*/  FFMA R3, R26.reuse, R20, R3 ;  /* 0x000000141a037223 */ /* 0x040fe20000000003 */
[C---:B------:R-:W-:Y:S01]  /*75b0*/  SHF.L.U32 R2, R31.reuse, 0x10, RZ ;  /* 0x000000101f027819 */ /* 0x040fe200000006ff */
[C---:B------:R-:W-:Y:S01]  /*75c0*/  FFMA R7, R26.reuse, R16, R7 ;  /* 0x000000101a077223 */ /* 0x040fe20000000007 */
[----:B------:R-:W-:Y:S01]  /*75d0*/  LOP3.LUT R16, R31, 0xffff0000, RZ, 0xc0, !PT ;  /* 0xffff00001f107812 */ /* 0x000fe200078ec0ff */
[C---:B------:R-:W-:Y:S01]  /*75e0*/  FFMA R4, R26.reuse, R17, R4 ;  /* 0x000000111a047223 */ /* 0x040fe20000000004 */
[----:B------:R-:W-:Y:S01]  /*75f0*/  FFMA R5, R26, R0, R5 ;  /* 0x000000001a057223 */ /* 0x000fe20000000005 */
[----:B------:R-:W-:Y:S01]  /*7600*/  SHF.L.U32 R0, R36, 0x10, RZ ;  /* 0x0000001024007819 */ /* 0x000fe200000006ff */
[C---:B------:R-:W-:Y:S01]  /*7610*/  FMUL R6, R24.reuse, R10 ;  /* 0x0000000a18067220 */ /* 0x040fe20000400000 */
[----:B------:R-:W-:Y:S01]  /*7620*/  F2FP.BF16.F32.PACK_AB R33, R7, R3 ;  /* 0x000000030721723e */ /* 0x000fe200000010ff */
[----:B------:R-:W-:Y:S01]  /*7630*/  FMUL R11, R24, R11 ;  /* 0x0000000b180b7220 */ /* 0x000fe20000400000 */
[C---:B------:R-:W-:Y:S01]  /*7640*/  SHF.L.U32 R3, R37.reuse, 0x10, RZ ;  /* 0x0000001025037819 */ /* 0x040fe200000006ff */
[----:B------:R-:W-:Y:S01]  /*7650*/  FFMA R6, R26, R2, R6 ;  /* 0x000000021a067223 */ /* 0x000fe20000000006 */
[----:B------:R-:W-:Y:S01]  /*7660*/  LOP3.LUT R2, R36, 0xffff0000, RZ, 0xc0, !PT ;  /* 0xffff000024027812 */ /* 0x000fe200078ec0ff */
[C---:B------:R-:W-:Y:S01]  /*7670*/  FFMA R11, R26.reuse, R16, R11 ;  /* 0x000000101a0b7223 */ /* 0x040fe2000000000b */
[----:B------:R-:W-:Y:S01]  /*7680*/  FFMA R8, R26, R0, R8 ;  /* 0x000000001a087223 */ /* 0x000fe20000000008 */
[C---:B------:R-:W-:Y:S01]  /*7690*/  FMUL R10, R24.reuse, R14 ;  /* 0x0000000e180a7220 */ /* 0x040fe20000400000 */
[----:B------:R-:W-:Y:S01]  /*76a0*/  LOP3.LUT R0, R37, 0xffff0000, RZ, 0xc0, !PT ;  /* 0xffff000025007812 */ /* 0x000fe200078ec0ff */
[----:B------:R-:W-:Y:S01]  /*76b0*/  FMUL R15, R24, R15 ;  /* 0x0000000f180f7220 */ /* 0x000fe20000400000 */
[C---:B------:R-:W-:Y:S01]  /*76c0*/  FFMA R9, R26.reuse, R2, R9 ;  /* 0x000000021a097223 */ /* 0x040fe20000000009 */
[----:B------:R-:W-:Y:S01]  /*76d0*/  FFMA R10, R26, R3, R10 ;  /* 0x000000031a0a7223 */ /* 0x000fe2000000000a */
[----:B------:R-:W-:Y:S01]  /*76e0*/  SHF.L.U32 R2, R38, 0x10, RZ ;  /* 0x0000001026027819 */ /* 0x000fe200000006ff */
[----:B------:R-:W-:Y:S01]  /*76f0*/  FFMA R15, R26, R0, R15 ;  /* 0x000000001a0f7223 */ /* 0x000fe2000000000f */
[----:B------:R-:W-:Y:S01]  /*7700*/  LOP3.LUT R3, R38, 0xffff0000, RZ, 0xc0, !PT ;  /* 0xffff000026037812 */ /* 0x000fe200078ec0ff */
[C---:B------:R-:W-:Y:S01]  /*7710*/  FMUL R14, R24.reuse, R18 ;  /* 0x00000012180e7220 */ /* 0x040fe20000400000 */
[----:B------:R-:W-:Y:S01]  /*7720*/  F2FP.BF16.F32.PACK_AB R34, R5, R4 ;  /* 0x000000040522723e */ /* 0x000fe200000010ff */
[----:B------:R-:W-:Y:S01]  /*7730*/  FMUL R19, R24, R19 ;  /* 0x0000001318137220 */ /* 0x000fe20000400000 */
[C---:B------:R-:W-:Y:S01]  /*7740*/  SHF.L.U32 R0, R39.reuse, 0x10, RZ ;  /* 0x0000001027007819 */ /* 0x040fe200000006ff */
[C---:B------:R-:W-:Y:S01]  /*7750*/  FFMA R12, R26.reuse, R2, R12 ;  /* 0x000000021a0c7223 */ /* 0x040fe2000000000c */
[----:B------:R-:W-:Y:S01]  /*7760*/  LOP3.LUT R4, R39, 0xffff0000, RZ, 0xc0, !PT ;  /* 0xffff000027047812 */ /* 0x000fe200078ec0ff */
[C---:B------:R-:W-:Y:S01]  /*7770*/  FFMA R13, R26.reuse, R3, R13 ;  /* 0x000000031a0d7223 */ /* 0x040fe2000000000d */
[----:B------:R-:W-:Y:S01]  /*7780*/  F2FP.BF16.F32.PACK_AB R35, R11, R6 ;  /* 0x000000060b23723e */ /* 0x000fe200000010ff */
[C---:B------:R-:W-:Y:S01]  /*7790*/  FFMA R14, R26.reuse, R0, R14 ;  /* 0x000000001a0e7223 */ /* 0x040fe2000000000e */
[----:B------:R-:W-:Y:S01]  /*77a0*/  F2FP.BF16.F32.PACK_AB R8, R9, R8 ;  /* 0x000000080908723e */ /* 0x000fe200000010ff */
[----:B------:R-:W-:Y:S01]  /*77b0*/  FFMA R19, R26, R4, R19 ;  /* 0x000000041a137223 */ /* 0x000fe20000000013 */
[----:B------:R-:W-:Y:S01]  /*77c0*/  F2FP.BF16.F32.PACK_AB R9, R15, R10 ;  /* 0x0000000a0f09723e */ /* 0x000fe200000010ff */
[----:B------:R1:W-:Y:S01]  /*77d0*/  STS.128 [R63+0x200], R32 ;  /* 0x000200203f007388 */ /* 0x0003e20000000c00 */
[----:B------:R-:W-:Y:S02]  /*77e0*/  F2FP.BF16.F32.PACK_AB R10, R13, R12 ;  /* 0x0000000c0d0a723e */ /* 0x000fe400000010ff */
[----:B------:R-:W-:Y:S02]  /*77f0*/  F2FP.BF16.F32.PACK_AB R11, R19, R14 ;  /* 0x0000000e130b723e */ /* 0x000fe400000010ff */
[----:B------:R-:W-:Y:S05]  /*7800*/  IADD3 R0, PT, PT, R63, R62, RZ ;  /* 0x0000003e3f007210 */ /* 0x000fea0007ffe0ff */
[----:B------:R1:W-:Y:S01]  /*7810*/  STS.128 [R0+0x200], R8 ;  /* 0x0002000800007388 */ /* 0x0003e20000000c00 */
[----:B------:R-:W-:Y:S01]  /*7820*/  @!PT LDS RZ, [RZ] ;  /* 0x00000000fffff984 */ /* 0x000fe20000000800 */
[----:B------:R-:W-:Y:S01]  /*7830*/  @!PT LDS RZ, [RZ] ;  /* 0x00000000fffff984 */ /* 0x000fe20000000800 */
[----:B------:R-:W-:Y:S01]  /*7840*/  @!PT LDS RZ, [RZ] ;  /* 0x00000000fffff984 */ /* 0x000fe20000000800 */
[----:B------:R-:W-:Y:S01]  /*7850*/  @!PT LDS RZ, [RZ] ;  /* 0x00000000fffff984 */ /* 0x000fe20000000800 */
[----:B------:R2:W-:Y:S07]  /*7860*/  MEMBAR.ALL.CTA ;  /* 0x0000000000007992 */ /* 0x0005ee0000008000 */
[----:B--2---:R-:W2:Y:S02]  /*7870*/  FENCE.VIEW.ASYNC.S ;  /* 0x00000000000073c6 */ /* 0x004ea40000000000 */
[----:B--2---:R-:W-:Y:S06]  /*7880*/  BAR.SYNC.DEFER_BLOCKING 0x1, 0x80 ;  /* 0x0042000000007b1d */ /* 0x004fec0000010000 */
[----:B------:R-:W-:Y:S05]  /*7890*/  @P0 BRA `(.L_x_120) ;  /* 0x0000000000440947 */ /* 0x000fea0003800000 */
[----:B------:R-:W2:Y:S01]  /*78a0*/  LDCU.64 UR14, c[0x0][0x348] ;  /* 0x00006900ff0e77ac */ /* 0x000ea20008000a00 */
[----:B------:R-:W-:Y:S02]  /*78b0*/  R2UR UR6, R64 ;  /* 0x00000000400672ca */ /* 0x000fe400000e0000 */
[----:B------:R-:W-:Y:S01]  /*78c0*/  R2UR UR10, R58 ;  /* 0x000000003a0a72ca */ /* 0x000fe200000e0000 */
[----:B------:R-:W-:Y:S01]  /*78d0*/  UMOV UR9, UR47 ;  /* 0x0000002f00097c82 */ /* 0x000fe20008000000 */
[----:B------:R-:W-:Y:S01]  /*78e0*/  R2UR UR11, R56 ;  /* 0x00000000380b72ca */ /* 0x000fe200000e0000 */
[----:B------:R-:W-:Y:S01]  /*78f0*/  UIADD3 UR7, UPT, UPT, UR47, 0x20, URZ ;  /* 0x000000202f077890 */ /* 0x000fe2000fffe0ff */
[----:B------:R-:W-:Y:S07]  /*7900*/  R2UR UR12, R57 ;  /* 0x00000000390c72ca */ /* 0x000fee00000e0000 */
[----:B------:R-:W-:Y:S02]  /*7910*/  UIADD3 UR6, UPT, UPT, UR45, UR6, URZ ;  /* 0x000000062d067290 */ /* 0x000fe4000fffe0ff */
[----:B--2---:R-:W-:Y:S02]  /*7920*/  UIADD3 UR4, UP0, UPT, UR14, 0x680, URZ ;  /* 0x000006800e047890 */ /* 0x004fe4000ff1e0ff */
[----:B------:R-:W-:Y:S02]  /*7930*/  UIADD3 UR8, UPT, UPT, UR6, 0x200, URZ ;  /* 0x0000020006087890 */ /* 0x000fe4000fffe0ff */
[----:B------:R-:W-:Y:S02]  /*7940*/  UIADD3.X UR5, UPT, UPT, URZ, UR15, URZ, UP0, !UPT ;  /* 0x0000000fff057290 */ /* 0x000fe400087fe4ff */
[----:B------:R-:W-:Y:S07]  /*7950*/  UIADD3 UR6, UPT, UPT, UR6, 0xa00, URZ ;  /* 0x00000a0006067890 */ /* 0x000fee000fffe0ff */
[----:B------:R2:W-:Y:S02]  /*7960*/  UTMASTG.4D.IM2COL [UR8], [UR4] ;  /* 0x00000008040073b5 */ /* 0x0005e40008058000 */
[----:B--2---:R-:W-:Y:S01]  /*7970*/  UMOV UR8, UR6 ;  /* 0x0000000600087c82 */ /* 0x004fe20008000000 */
[----:B------:R-:W-:Y:S02]  /*7980*/  UMOV UR9, UR7 ;  /* 0x0000000700097c82 */ /* 0x000fe40008000000 */
[----:B------:R2:W-:Y:S02]  /*7990*/  UTMASTG.4D.IM2COL [UR8], [UR4] ;  /* 0x00000008040073b5 */ /* 0x0005e40008058000 */
[----:B--2---:R0:W-:Y:S02]  /*79a0*/  UTMACMDFLUSH ;  /* 0x00000000000079b7 */ /* 0x0041e40000000000 */
.L_x_120:
[----:B------:R-:W-:Y:S05]  /*79b0*/  BSYNC.RECONVERGENT B0 ;  /* 0x0000000000007941 */ /* 0x000fea0003800200 */
.L_x_119:
[----:B------:R-:W-:Y:S01]  /*79c0*/  UIADD3 UR46, UPT, UPT, UR48, 0x1, URZ ;  /* 0x00000001302e7890 */ /* 0x000fe2000fffe0ff */
[----:B------:R-:W-:Y:S03]  /*79d0*/  BSSY.RECONVERGENT B0, `(.L_x_121) ;  /* 0x0000005000007945 */ /* 0x000fe60003800200 */
[----:B------:R-:W-:Y:S04]  /*79e0*/  UISETP.NE.AND UP0, UPT, UR46, 0x3, UPT ;  /* 0x000000032e00788c */ /* 0x000fe8000bf05270 */
[----:B------:R-:W-:Y:S01]  /*79f0*/  USEL UR44, UR46, URZ, UP0 ;  /* 0x000000ff2e2c7287 */ /* 0x000fe20008000000 */
[----:B------:R-:W-:Y:S11]  /*7a00*/  @P0 BRA `(.L_x_122) ;  /* 0x0000000000040947 */ /* 0x000ff60003800000 */
[----:B------:R-:W-:Y:S04]  /*7a10*/  DEPBAR.LE SB0, 0x1 ;  /* 0x000080400000791a */ /* 0x000fe80000000000 */
.L_x_122:
[----:B------:R-:W-:Y:S05]  /*7a20*/  BSYNC.RECONVERGENT B0 ;  /* 0x0000000000007941 */ /* 0x000fea0003800200 */
.L_x_121:
[----:B------:R-:W-:Y:S01]  /*7a30*/  BAR.SYNC.DEFER_BLOCKING 0x1, 0x80 ;  /* 0x0042000000007b1d */ /* 0x000fe20000010000 */
[----:B------:R-:W-:Y:S01]  /*7a40*/  ISETP.NE.AND P1, PT, R61, RZ, PT ;  /* 0x000000ff3d00720c */ /* 0x000fe20003f25270 */
[----:B------:R-:W-:Y:S01]  /*7a50*/  UISETP.NE.AND UP0, UPT, UR50, URZ, UPT ;  /* 0x000000ff3200728c */ /* 0x000fe2000bf05270 */
[----:B------:R-:W-:Y:S11]  /*7a60*/  LEA R3, R65, UR45, 0x3 ;  /* 0x0000002d41037c11 */ /* 0x000ff6000f8e18ff */
[----:B------:R-:W-:Y:S01]  /*7a70*/  @P1 SHF.L.U32 R4, R27, 0x1f, RZ ;  /* 0x0000001f1b041819 */ /* 0x000fe200000006ff */
[----:B------:R-:W-:Y:S06]  /*7a80*/  BRA.U !UP0, `(.L_x_123) ;  /* 0x0000000108247547 */ /* 0x000fec000b800000 */
[----:B-1----:R-:W1:Y:S01]  /*7a90*/  S2R R0, SR_CgaCtaId ;  /* 0x0000000000007919 */ /* 0x002e620000008800 */
[----:B------:R-:W-:Y:S01]  /*7aa0*/  IMAD.U32 R2, RZ, RZ, UR49 ;  /* 0x00000031ff027e24 */ /* 0x000fe2000f8e00ff */
[----:B------:R-:W-:Y:S04]  /*7ab0*/  UIADD3 UR4, UPT, UPT, UR49, 0x1, URZ ;  /* 0x0000000131047890 */ /* 0x000fe8000fffe0ff */
[----:B------:R-:W-:Y:S01]  /*7ac0*/  @P1 LEA R2, R2, UR45, 0x3 ;  /* 0x0000002d02021c11 */ /* 0x000fe2000f8e18ff */
[----:B------:R-:W-:Y:S04]  /*7ad0*/  UISETP.NE.AND UP0, UPT, UR4, 0x3, UPT ;  /* 0x000000030400788c */ /* 0x000fe8000bf05270 */
[----:B------:R-:W-:Y:S01]  /*7ae0*/  @P1 VIADD R2, R2, 0x128 ;  /* 0x0000012802021836 */ /* 0x000fe20000000000 */
[----:B------:R-:W-:Y:S04]  /*7af0*/  USEL UR49, UR4, URZ, UP0 ;  /* 0x000000ff04317287 */ /* 0x000fe80008000000 */
[----:B-1----:R-:W-:Y:S04]  /*7b00*/  @P1 PRMT R0, R0, 0x654, R2 ;  /* 0x0000065400001816 */ /* 0x002fe80000000002 */
[----:B------:R2:W-:Y:S04]  /*7b10*/  @P1 SYNCS.ARRIVE.TRANS64.RED.A1T0 RZ, [R0+URZ], RZ ;  /* 0x000000ff00ff19a7 */ /* 0x0005e800081004ff */
.L_x_123:
[----:B------:R-:W3:Y:S01]  /*7b20*/  @P1 SYNCS.PHASECHK.TRANS64.TRYWAIT P0, [R3+URZ+0x110], R4 ;  /* 0x00011004030015a7 */ /* 0x000ee200080011ff */
[----:B------:R-:W-:Y:S01]  /*7b30*/  BSSY B1, `(.L_x_124) ;  /* 0x0000012000017945 */ /* 0x000fe20003800000 */
[----:B---3--:R-:W-:Y:S03]  /*7b40*/  @P1 SEL R67, RZ, 0x1, !P0 ;  /* 0x00000001ff431807 */ /* 0x008fe60004000000 */
[----:B------:R-:W-:Y:S05]  /*7b50*/  @!P1 BRA `(.L_x_125) ;  /* 0x00000000003c9947 */ /* 0x000fea0003800000 */
[----:B------:R-:W-:Y:S01]  /*7b60*/  ISETP.NE.AND P1, PT, R68, RZ, PT ;  /* 0x000000ff4400720c */ /* 0x000fe20003f25270 */
[----:B------:R-:W-:Y:S01]  /*7b70*/  BSSY B0, `(.L_x_126) ;  /* 0x0000009000007945 */ /* 0x000fe20003800000 */
[----:B------:R-:W-:Y:S11]  /*7b80*/  ISETP.NE.AND P0, PT, R67, RZ, PT ;  /* 0x000000ff4300720c */ /* 0x000ff60003f05270 */
[----:B------:R-:W-:Y:S05]  /*7b90*/  @P1 IMAD R65, R65, 0x1000, R66 ;  /* 0x0000100041411824 */ /* 0x000fea00078e0242 */
[----:B-12---:R-:W-:Y:S05]  /*7ba0*/  @P1 IADD3 R0, PT, PT, R65, UR45, RZ ;  /* 0x0000002d41001c10 */ /* 0x006fea000fffe0ff */
[----:B------:R-:W-:Y:S01]  /*7bb0*/  @P1 IMAD.IADD R0, R62, 0x1, R0 ;  /* 0x000000013e001824 */ /* 0x000fe200078e0200 */
[----:B------:R-:W-:Y:S06]  /*7bc0*/  @P0 BRA `(.L_x_127) ;  /* 0x00000000000c0947 */ /* 0x000fec0003800000 */
[----:B------:R-:W-:Y:S04]  /*7bd0*/  SHF.L.U32 R27, R27, 0x1f, RZ ;  /* 0x0000001f1b1b7819 */ /* 0x000fe800000006ff */
[----:B------:R-:W1:Y:S02]  /*7be0*/  SYNCS.PHASECHK.TRANS64.TRYWAIT P0, [R3+URZ+0x110], R27 ;  /* 0x0001101b030075a7 */ /* 0x000e6400080011ff */
[----:B-1----:R-:W-:Y:S05]  /*7bf0*/  @!P0 BRA `(.L_x_128) ;  /* 0x0000001800808947 */ /* 0x002fea0003800000 */
.L_x_127:
[----:B------:R-:W-:Y:S05]  /*7c00*/  BSYNC B0 ;  /* 0x0000000000007941 */ /* 0x000fea0003800000 */
.L_x_126:
[----:B------:R-:W-:Y:S11]  /*7c10*/  ISETP.NE.AND P0, PT, R68, RZ, PT ;  /* 0x000000ff4400720c */ /* 0x000ff60003f05270 */
[----:B------:R-:W-:Y:S02]  /*7c20*/  @!UPT UIADD3 URZ, UPT, UPT, URZ, URZ, URZ ;  /* 0x000000fffffff290 */ /* 0x000fe4000fffe0ff */
[----:B------:R3:W4:Y:S04]  /*7c30*/  @P0 LDS.128 R28, [R65+UR45+0x200] ;  /* 0x0002002d411c0984 */ /* 0x0007280008000c00 */
[----:B------:R3:W2:Y:S02]  /*7c40*/  @P0 LDS.128 R36, [R0+0x200] ;  /* 0x0002000000240984 */ /* 0x0006a40000000c00 */
.L_x_125:
[----:B------:R-:W-:Y:S05]  /*7c50*/  BSYNC B1 ;  /* 0x0000000000017941 */ /* 0x000fea0003800000 */
.L_x_124:
[----:B-123--:R-:W-:Y:S05]  /*7c60*/  VIADD R0, R25, 0x10 ;  /* 0x0000001019007836 */ /* 0x00efea0000000000 */
[----:B------:R-:W-:Y:S04]  /*7c70*/  SHF.R.U32.HI R0, RZ, 0x15, R0 ;  /* 0x00000015ff007819 */ /* 0x000fe80000011600 */
[----:B------:R-:W-:Y:S11]  /*7c80*/  LOP3.LUT P0, RZ, R0, 0x3, R46, 0x48, !PT ;  /* 0x0000000300ff7812 */ /* 0x000ff6000780482e */
[----:B------:R-:W-:Y:S02]  /*7c90*/  @!UPT UIADD3 URZ, UPT, UPT, URZ, URZ, URZ ;  /* 0x000000fffffff290 */ /* 0x000fe4000fffe0ff */
[----:B------:R-:W-:Y:S05]  /*7ca0*/  @!P0 BRA `(.L_x_129) ;  /* 0x0000000000408947 */ /* 0x000fea0003800000 */
[----:B------:R-:W1:Y:S01]  /*7cb0*/  LDCU.64 UR8, c[0x4][0x70] ;  /* 0x01000e00ff0877ac */ /* 0x000e620008000a00 */
[----:B------:R-:W-:Y:S01]  /*7cc0*/  MOV R3, 0x0 ;  /* 0x0000000000037802 */ /* 0x000fe20000000f00 */
[----:B------:R-:W-:Y:S02]  /*7cd0*/  HFMA2 R12, -RZ, RZ, 0, 5.9604644775390625e-08 ;  /* 0x00000001ff0c7431 */ /* 0x000fe400000001ff */
[----:B------:R-:W-:Y:S02]  /*7ce0*/  IMAD.MOV.U32 R8, RZ, RZ, 0x192 ;  /* 0x00000192ff087424 */ /* 0x000fe400078e00ff */
[----:B------:R-:W-:Y:S01]  /*7cf0*/  IMAD.MOV.U32 R13, RZ, RZ, RZ ;  /* 0x000000ffff0d7224 */ /* 0x000fe200078e00ff */
[----:B------:R-:W2:Y:S01]  /*7d00*/  LDCU.64 UR6, c[0x4][0x78] ;  /* 0x01000f00ff0677ac */ /* 0x000ea20008000a00 */
[----:B------:R-:W3:Y:S01]  /*7d10*/  LDC.64 R2, c[0x4][R3] ;  /* 0x0100000003027b82 */ /* 0x000ee20000000a00 */
[----:B------:R-:W5:Y:S01]  /*7d20*/  LDCU.64 UR4, c[0x4][0x10] ;  /* 0x01000200ff0477ac */ /* 0x000f620008000a00 */
[----:B-1----:R-:W-:Y:S01]  /*7d30*/  MOV R5, UR9 ;  /* 0x0000000900057c02 */ /* 0x002fe20008000f00 */
[----:B------:R-:W-:Y:S01]  /*7d40*/  IMAD.U32 R4, RZ, RZ, UR8 ;  /* 0x00000008ff047e24 */ /* 0x000fe2000f8e00ff */
[----:B--2---:R-:W-:Y:S01]  /*7d50*/  MOV R7, UR7 ;  /* 0x0000000700077c02 */ /* 0x004fe20008000f00 */
[----:B------:R-:W-:Y:S01]  /*7d60*/  IMAD.U32 R6, RZ, RZ, UR6 ;  /* 0x00000006ff067e24 */ /* 0x000fe2000f8e00ff */
[----:B-----5:R-:W-:Y:S01]  /*7d70*/  MOV R11, UR5 ;  /* 0x00000005000b7c02 */ /* 0x020fe20008000f00 */
[----:B------:R-:W-:Y:S02]  /*7d80*/  IMAD.U32 R10, RZ, RZ, UR4 ;  /* 0x00000004ff0a7e24 */ /* 0x000fe4000f8e00ff */
[----:B------:R-:W-:Y:S07]  /*7d90*/  LEPC R20, `(.L_x_129) ;  /* 0x000000001014794e */ /* 0x000fee0000000000 */
[----:B---34-:R-:W-:Y:S05]  /*7da0*/  CALL.ABS.NOINC R2 ;  /* 0x0000000002007343 */ /* 0x018fea0003c00000 */
.L_x_129:
[----:B------:R-:W-:Y:S01]  /*7db0*/  ISETP.NE.AND P0, PT, R55, RZ, PT ;  /* 0x000000ff3700720c */ /* 0x000fe20003f05270 */
[----:B------:R-:W-:Y:S05]  /*7dc0*/  WARPSYNC.ALL ;  /* 0x0000000000007948 */ /* 0x000fea0003800000 */
[----:B------:R-:W-:Y:S01]  /*7dd0*/  R2UR UR4, R25 ;  /* 0x00000000190472ca */ /* 0x000fe200000e0000 */
[----:B------:R-:W-:Y:S01]  /*7de0*/  BSSY.RECONVERGENT B0, `(.L_x_130) ;  /* 0x000005c000007945 */ /* 0x000fe20003800200 */
[C---:B----4-:R-:W-:Y:S02]  /*7df0*/  SHF.L.U32 R0, R28.reuse, 0x10, RZ ;  /* 0x000000101c007819 */ /* 0x050fe400000006ff */
[----:B------:R-:W-:Y:S02]  /*7e00*/  LOP3.LUT R2, R28, 0xffff0000, RZ, 0xc0, !PT ;  /* 0xffff00001c027812 */ /* 0x000fe400078ec0ff */
[C---:B------:R-:W-:Y:S02]  /*7e10*/  SHF.L.U32 R20, R29.reuse, 0x10, RZ ;  /* 0x000000101d147819 */ /* 0x040fe400000006ff */
[----:B------:R-:W-:Y:S02]  /*7e20*/  LOP3.LUT R21, R29, 0xffff0000, RZ, 0xc0, !PT ;  /* 0xffff00001d157812 */ /* 0x000fe400078ec0ff */
[C---:B------:R-:W-:Y:S02]  /*7e30*/  SHF.L.U32 R25, R30.reuse, 0x10, RZ ;  /* 0x000000101e197819 */ /* 0x040fe400000006ff */
[----:B------:R-:W-:Y:S01]  /*7e40*/  LOP3.LUT R27, R30, 0xffff0000, RZ, 0xc0, !PT ;  /* 0xffff00001e1b7812 */ /* 0x000fe200078ec0ff */
[----:B------:R-:W1:Y:S01]  /*7e50*/  LDTM.x16 R4, tmem[UR4+0x10] ;  /* 0x00001004000479ee */ /* 0x000e620008240000 */
[C---:B------:R-:W-:Y:S01]  /*7e60*/  SHF.L.U32 R28, R31.reuse, 0x10, RZ ;  /* 0x000000101f1c7819 */ /* 0x040fe200000006ff */
[----:B------:R-:W-:Y:S01]  /*7e70*/  NOP ;  /* 0x0000000000007918 */ /* 0x000fe20000000000 */
[----:B------:R-:W-:Y:S02]  /*7e80*/  LOP3.LUT R29, R31, 0xffff0000, RZ, 0xc0, !PT ;  /* 0xffff00001f1d7812 */ /* 0x000fe400078ec0ff */
[C---:B------:R-:W-:Y:S02]  /*7e90*/  SHF.L.U32 R30, R36.reuse, 0x10, RZ ;  /* 0x00000010241e7819 */ /* 0x040fe400000006ff */
[----:B------:R-:W-:Y:S02]  /*7ea0*/  LOP3.LUT R31, R36, 0xffff0000, RZ, 0xc0, !PT ;  /* 0xffff0000241f7812 */ /* 0x000fe400078ec0ff */
[C---:B------:R-:W-:Y:S02]  /*7eb0*/  SHF.L.U32 R32, R37.reuse, 0x10, RZ ;  /* 0x0000001025207819 */ /* 0x040fe400000006ff */
[----:B------:R-:W-:Y:S02]  /*7ec0*/  LOP3.LUT R33, R37, 0xffff0000, RZ, 0xc0, !PT ;  /* 0xffff000025217812 */ /* 0x000fe400078ec0ff */
[C---:B------:R-:W-:Y:S02]  /*7ed0*/  SHF.L.U32 R34, R38.reuse, 0x10, RZ ;  /* 0x0000001026227819 */ /* 0x040fe400000006ff */
[----:B------:R-:W-:Y:S02]  /*7ee0*/  LOP3.LUT R35, R38, 0xffff0000, RZ, 0xc0, !PT ;  /* 0xffff000026237812 */ /* 0x000fe400078ec0ff */
[----:B------:R-:W-:Y:S02]  /*7ef0*/  IADD3 R59, PT, PT, R59, 0x170, RZ ;  /* 0x000001703b3b7810 */ /* 0x000fe40007ffe0ff */
[----:B------:R-:W-:Y:S02]  /*7f00*/  SHF.L.U32 R36, R39, 0x10, RZ ;  /* 0x0000001027247819 */ /* 0x000fe400000006ff */
[----:B------:R-:W-:Y:S02]  /*7f10*/  LOP3.LUT R59, R59, 0xfefffff8, RZ, 0xc0, !PT ;  /* 0xfefffff83b3b7812 */ /* 0x000fe400078ec0ff */
[----:B------:R-:W-:Y:S01]  /*7f20*/  LOP3.LUT R37, R39, 0xffff0000, RZ, 0xc0, !PT ;  /* 0xffff000027257812 */ /* 0x000fe200078ec0ff */
[C---:B-1----:R-:W-:Y:S01]  /*7f30*/  FMUL R4, R24.reuse, R4 ;  /* 0x0000000418047220 */ /* 0x042fe20000400000 */
[----:B------:R1:W-:Y:S01]  /*7f40*/  SYNCS.ARRIVE.TRANS64.RED.A1T0 RZ, [R59+URZ], RZ ;  /* 0x000000ff3bff79a7 */ /* 0x0003e200081004ff */
[C---:B------:R-:W-:Y:S01]  /*7f50*/  FMUL R5, R24.reuse, R5 ;  /* 0x0000000518057220 */ /* 0x040fe20000400000 */
[----:B------:R-:W-:Y:S01]  /*7f60*/  FMUL R6, R24, R6 ;  /* 0x0000000618067220 */ /* 0x000fe20000400000 */
[----:B------:R-:W-:Y:S01]  /*7f70*/  FFMA R4, R26, R0, R4 ;  /* 0x000000001a047223 */ /* 0x000fe20000000004 */
[----:B------:R-:W-:Y:S01]  /*7f80*/  FMUL R0, R24, R7 ;  /* 0x0000000718007220 */ /* 0x000fe20000400000 */
[C---:B------:R-:W-:Y:S01]  /*7f90*/  FFMA R5, R26.reuse, R2, R5 ;  /* 0x000000021a057223 */ /* 0x040fe20000000005 */
[----:B------:R-:W-:Y:S01]  /*7fa0*/  FFMA R6, R26, R20, R6 ;  /* 0x000000141a067223 */ /* 0x000fe20000000006 */
[----:B------:R-:W-:Y:S01]  /*7fb0*/  FMUL R2, R24, R8 ;  /* 0x0000000818027220 */ /* 0x000fe20000400000 */
[----:B------:R-:W-:Y:S01]  /*7fc0*/  FFMA R0, R26, R21, R0 ;  /* 0x000000151a007223 */ /* 0x000fe20000000000 */
[C---:B------:R-:W-:Y:S01]  /*7fd0*/  FMUL R3, R24.reuse, R9 ;  /* 0x0000000918037220 */ /* 0x040fe20000400000 */
[----:B------:R-:W-:Y:S01]  /*7fe0*/  F2FP.BF16.F32.PACK_AB R4, R5, R4 ;  /* 0x000000040504723e */ /* 0x000fe200000010ff */
[C---:B------:R-:W-:Y:S01]  /*7ff0*/  FMUL R7, R24.reuse, R10 ;  /* 0x0000000a18077220 */ /* 0x040fe20000400000 */
[----:B------:R-:W-:Y:S01]  /*8000*/  FMUL R11, R24, R11 ;  /* 0x0000000b180b7220 */ /* 0x000fe20000400000 */
[----:B------:R-:W-:Y:S01]  /*8010*/  F2FP.BF16.F32.PACK_AB R5, R0, R6 ;  /* 0x000000060005723e */ /* 0x000fe200000010ff */
[----:B------:R-:W-:Y:S01]  /*8020*/  FFMA R2, R26, R25, R2 ;  /* 0x000000191a027223 */ /* 0x000fe20000000002 */
[----:B------:R-:W-:Y:S01]  /*8030*/  FMUL R8, R24, R12 ;  /* 0x0000000c18087220 */ /* 0x000fe20000400000 */
[----:B------:R-:W-:Y:S01]  /*8040*/  MOV R0, UR44 ;  /* 0x0000002c00007c02 */ /* 0x000fe20008000f00 */
[----:B------:R-:W-:Y:S01]  /*8050*/  FFMA R3, R26, R27, R3 ;  /* 0x0000001b1a037223 */ /* 0x000fe20000000003 */
[----:B------:R-:W-:Y:S01]  /*8060*/  FMUL R9, R24, R13 ;  /* 0x0000000d18097220 */ /* 0x000fe20000400000 */
[----:B------:R-:W-:Y:S01]  /*8070*/  FFMA R7, R26, R28, R7 ;  /* 0x0000001c1a077223 */ /* 0x000fe20000000007 */
[----:B------:R-:W-:Y:S01]  /*8080*/  FMUL R10, R24, R14 ;  /* 0x0000000e180a7220 */ /* 0x000fe20000400000 */
[----:B------:R-:W-:Y:S01]  /*8090*/  FFMA R11, R26, R29, R11 ;  /* 0x0000001d1a0b7223 */ /* 0x000fe2000000000b */
[----:B------:R-:W-:Y:S01]  /*80a0*/  FMUL R15, R24, R15 ;  /* 0x0000000f180f7220 */ /* 0x000fe20000400000 */
[----:B------:R-:W-:Y:S01]  /*80b0*/  FFMA R8, R26, R30, R8 ;  /* 0x0000001e1a087223 */ /* 0x000fe20000000008 */
[----:B------:R-:W-:Y:S01]  /*80c0*/  LEA R0, R0, R54, 0xb ;  /* 0x0000003600007211 */ /* 0x000fe200078e58ff */
[----:B------:R-:W-:Y:S01]  /*80d0*/  FMUL R12, R24, R16 ;  /* 0x00000010180c7220 */ /* 0x000fe20000400000 */
[----:B------:R-:W-:Y:S01]  /*80e0*/  FFMA R9, R26, R31, R9 ;  /* 0x0000001f1a097223 */ /* 0x000fe20000000009 */
[----:B------:R-:W-:Y:S01]  /*80f0*/  FMUL R13, R24, R17 ;  /* 0x00000011180d7220 */ /* 0x000fe20000400000 */
[----:B------:R-:W-:Y:S01]  /*8100*/  FFMA R10, R26, R32, R10 ;  /* 0x000000201a0a7223 */ /* 0x000fe2000000000a */
[----:B------:R-:W-:Y:S01]  /*8110*/  FMUL R14, R24, R18 ;  /* 0x00000012180e7220 */ /* 0x000fe20000400000 */
[----:B------:R-:W-:Y:S01]  /*8120*/  FFMA R15, R26, R33, R15 ;  /* 0x000000211a0f7223 */ /* 0x000fe2000000000f */
[----:B------:R-:W-:Y:S01]  /*8130*/  FMUL R19, R24, R19 ;  /* 0x0000001318137220 */ /* 0x000fe20000400000 */
[----:B------:R-:W-:Y:S01]  /*8140*/  F2FP.BF16.F32.PACK_AB R6, R3, R2 ;  /* 0x000000020306723e */ /* 0x000fe200000010ff */
[C---:B------:R-:W-:Y:S01]  /*8150*/  FFMA R12, R26.reuse, R34, R12 ;  /* 0x000000221a0c7223 */ /* 0x040fe2000000000c */
[----:B------:R-:W-:Y:S01]  /*8160*/  F2FP.BF16.F32.PACK_AB R7, R11, R7 ;  /* 0x000000070b07723e */ /* 0x000fe200000010ff */
[----:B------:R-:W-:Y:S01]  /*8170*/  FFMA R13, R26, R35, R13 ;  /* 0x000000231a0d7223 */ /* 0x000fe2000000000d */
[----:B------:R-:W-:Y:S01]  /*8180*/  LEA R0, R0, UR45, 0x1 ;  /* 0x0000002d00007c11 */ /* 0x000fe2000f8e08ff */
[C---:B------:R-:W-:Y:S01]  /*8190*/  FFMA R14, R26.reuse, R36, R14 ;  /* 0x000000241a0e7223 */ /* 0x040fe2000000000e */
[----:B------:R-:W-:Y:S01]  /*81a0*/  FFMA R19, R26, R37, R19 ;  /* 0x000000251a137223 */ /* 0x000fe20000000013 */
[----:B------:R-:W-:Y:S02]  /*81b0*/  F2FP.BF16.F32.PACK_AB R8, R9, R8 ;  /* 0x000000080908723e */ /* 0x000fe400000010ff */
[----:B------:R1:W-:Y:S01]  /*81c0*/  STS.128 [R0+0x200], R4 ;  /* 0x0002000400007388 */ /* 0x0003e20000000c00 */
[----:B------:R-:W-:Y:S02]  /*81d0*/  F2FP.BF16.F32.PACK_AB R9, R15, R10 ;  /* 0x0000000a0f09723e */ /* 0x000fe400000010ff */
        /* <DEDUP_REMOVED lines=15> */
[----:B------:R-:W-:Y:S01]  /*82d0*/  ULEA UR6, UR44, UR45, 0xc ;  /* 0x0000002d2c067291 */ /* 0x000fe2000f8e60ff */
[----:B------:R-:W-:Y:S01]  /*82e0*/  R2UR UR12, R57 ;  /* 0x00000000390c72ca */ /* 0x000fe200000e0000 */
[----:B------:R-:W-:Y:S02]  /*82f0*/  UIADD3 UR9, UPT, UPT, UR47, 0x10, URZ ;  /* 0x000000102f097890 */ /* 0x000fe4000fffe0ff */
[----:B------:R-:W-:Y:S02]  /*8300*/  UIADD3 UR8, UPT, UPT, UR6, 0x200, URZ ;  /* 0x0000020006087890 */ /* 0x000fe4000fffe0ff */
[----:B------:R-:W-:Y:S02]  /*8310*/  UIADD3 UR6, UPT, UPT, UR6, 0xa00, URZ ;  /* 0x00000a0006067890 */ /* 0x000fe4000fffe0ff */
[----:B------:R-:W-:Y:S02]  /*8320*/  UIADD3 UR7, UPT, UPT, UR47, 0x30, URZ ;  /* 0x000000302f077890 */ /* 0x000fe4000fffe0ff */
[----:B--2---:R-:W-:Y:S04]  /*8330*/  UIADD3 UR4, UP0, UPT, UR14, 0x680, URZ ;  /* 0x000006800e047890 */ /* 0x004fe8000ff1e0ff */
[----:B------:R-:W-:Y:S09]  /*8340*/  UIADD3.X UR5, UPT, UPT, URZ, UR15, URZ, UP0, !UPT ;  /* 0x0000000fff057290 */ /* 0x000ff200087fe4ff */
[----:B------:R2:W-:Y:S02]  /*8350*/  UTMASTG.4D.IM2COL [UR8], [UR4] ;  /* 0x00000008040073b5 */ /* 0x0005e40008058000 */
[----:B--2---:R-:W-:Y:S01]  /*8360*/  UMOV UR8, UR6 ;  /* 0x0000000600087c82 */ /* 0x004fe20008000000 */
[----:B------:R-:W-:Y:S02]  /*8370*/  UMOV UR9, UR7 ;  /* 0x0000000700097c82 */ /* 0x000fe40008000000 */
[----:B------:R2:W-:Y:S02]  /*8380*/  UTMASTG.4D.IM2COL [UR8], [UR4] ;  /* 0x00000008040073b5 */ /* 0x0005e40008058000 */
[----:B--2---:R0:W-:Y:S02]  /*8390*/  UTMACMDFLUSH ;  /* 0x00000000000079b7 */ /* 0x0041e40000000000 */
.L_x_131:
[----:B------:R-:W-:Y:S05]  /*83a0*/  BSYNC.RECONVERGENT B0 ;  /* 0x0000000000007941 */ /* 0x000fea0003800200 */
.L_x_130:
[----:B------:R-:W-:Y:S01]  /*83b0*/  UIADD3 UR4, UPT, UPT, UR44, 0x1, URZ ;  /* 0x000000012c047890 */ /* 0x000fe2000fffe0ff */
[----:B------:R-:W-:Y:S03]  /*83c0*/  BSSY.RECONVERGENT B0, `(.L_x_132) ;  /* 0x0000008000007945 */ /* 0x000fe60003800200 */
[----:B------:R-:W-:Y:S04]  /*83d0*/  UISETP.NE.AND UP0, UPT, UR4, 0x3, UPT ;  /* 0x000000030400788c */ /* 0x000fe8000bf05270 */
[----:B------:R-:W-:Y:S02]  /*83e0*/  UISETP.EQ.XOR UP1, UPT, UR46, 0x3, !UP0 ;  /* 0x000000032e00788c */ /* 0x000fe4000c722a70 */
[----:B------:R-:W-:Y:S02]  /*83f0*/  USEL UR48, UR4, URZ, UP0 ;  /* 0x000000ff04307287 */ /* 0x000fe40008000000 */
[----:B------:R-:W-:Y:S04]  /*8400*/  USEL UR5, URZ, 0x1, !UP1 ;  /* 0x00000001ff057887 */ /* 0x000fe8000c800000 */
[----:B------:R-:W-:Y:S01]  /*8410*/  ULOP3.LUT UR51, UR51, UR5, URZ, 0x3c, !UPT ;  /* 0x0000000533337292 */ /* 0x000fe2000f8e3cff */
[----:B------:R-:W-:Y:S11]  /*8420*/  @P0 BRA `(.L_x_133) ;  /* 0x0000000000040947 */ /* 0x000ff60003800000 */
[----:B------:R-:W-:Y:S04]  /*8430*/  DEPBAR.LE SB0, 0x1 ;  /* 0x000080400000791a */ /* 0x000fe80000000000 */
.L_x_133:
[----:B------:R-:W-:Y:S05]  /*8440*/  BSYNC.RECONVERGENT B0 ;  /* 0x0000000000007941 */ /* 0x000fea0003800200 */
.L_x_132:
[----:B------:R-:W-:Y:S01]  /*8450*/  BAR.SYNC.DEFER_BLOCKING 0x1, 0x80 ;  /* 0x0042000000007b1d */ /* 0x000fe20000010000 */
[----:B------:R-:W-:Y:S01]  /*8460*/  UISETP.NE.AND UP0, UPT, UR50, -0x2, UPT ;  /* 0xfffffffe3200788c */ /* 0x000fe2000bf05270 */
[----:B------:R-:W-:Y:S08]  /*8470*/  IADD3 R22, PT, PT, R22, 0x1, RZ ;  /* 0x0000000116167810 */ /* 0x000ff00007ffe0ff */
[----:B------:R-:W-:Y:S05]  /*8480*/  BRA.U !UP0, `(.L_x_134) ;  /* 0x0000000108287547 */ /* 0x000fea000b800000 */
[----:B-1----:R-:W1:Y:S01]  /*8490*/  S2R R0, SR_CgaCtaId ;  /* 0x0000000000007919 */ /* 0x002e620000008800 */
[----:B------:R-:W-:Y:S01]  /*84a0*/  ISETP.NE.AND P0, PT, R61, RZ, PT ;  /* 0x000000ff3d00720c */ /* 0x000fe20003f05270 */
[----:B------:R-:W-:Y:S01]  /*84b0*/  IMAD.U32 R2, RZ, RZ, UR49 ;  /* 0x00000031ff027e24 */ /* 0x000fe2000f8e00ff */
[----:B------:R-:W-:Y:S04]  /*84c0*/  UIADD3 UR4, UPT, UPT, UR49, 0x1, URZ ;  /* 0x0000000131047890 */ /* 0x000fe8000fffe0ff */
[----:B------:R-:W-:Y:S04]  /*84d0*/  UISETP.NE.AND UP0, UPT, UR4, 0x3, UPT ;  /* 0x000000030400788c */ /* 0x000fe8000bf05270 */
[----:B------:R-:W-:Y:S03]  /*84e0*/  USEL UR49, UR4, URZ, UP0 ;  /* 0x000000ff04317287 */ /* 0x000fe60008000000 */
[----:B------:R-:W-:Y:S05]  /*84f0*/  @P0 LEA R2, R2, UR45, 0x3 ;  /* 0x0000002d02020c11 */ /* 0x000fea000f8e18ff */
[----:B------:R-:W-:Y:S05]  /*8500*/  @P0 VIADD R2, R2, 0x128 ;  /* 0x0000012802020836 */ /* 0x000fea0000000000 */
[----:B-1----:R-:W-:Y:S04]  /*8510*/  @P0 PRMT R0, R0, 0x654, R2 ;  /* 0x0000065400000816 */ /* 0x002fe80000000002 */
[----:B------:R2:W-:Y:S03]  /*8520*/  @P0 SYNCS.ARRIVE.TRANS64.RED.A1T0 RZ, [R0+URZ], RZ ;  /* 0x000000ff00ff09a7 */ /* 0x0005e600081004ff */
.L_x_134:
[----:B------:R-:W-:Y:S01]  /*8530*/  R2UR UR5, R49 ;  /* 0x00000000310572ca */ /* 0x000fe200000e0000 */
[----:B------:R-:W-:Y:S01]  /*8540*/  UISETP.NE.AND UP0, UPT, UR60, URZ, UPT ;  /* 0x000000ff3c00728c */ /* 0x000fe2000bf05270 */
[----:B------:R-:W-:Y:S01]  /*8550*/  R2UR UR4, R50 ;  /* 0x00000000320472ca */ /* 0x000fe200000e0000 */
[----:B------:R-:W-:Y:S01]  /*8560*/  UIADD3 UR50, UPT, UPT, UR50, 0x2, URZ ;  /* 0x0000000232327890 */ /* 0x000fe2000fffe0ff */
[----:B------:R-:W-:Y:S01]  /*8570*/  ISETP.NE.AND P0, PT, R22, 0x2, PT ;  /* 0x000000021600780c */ /* 0x000fe20003f05270 */
[----:B------:R-:W-:Y:S01]  /*8580*/  UMOV UR46, UR61 ;  /* 0x0000003d002e7c82 */ /* 0x000fe20008000000 */
[----:B------:R-:W-:Y:S02]  /*8590*/  LOP3.LUT R52, R52, 0x1, RZ, 0x3c, !PT ;  /* 0x0000000134347812 */ /* 0x000fe400078e3cff */
[----:B-12---:R-:W-:Y:S02]  /*85a0*/  SEL R0, RZ, 0x1, P0 ;  /* 0x00000001ff007807 */ /* 0x006fe40000000000 */
[----:B------:R-:W-:Y:S02]  /*85b0*/  SEL R22, R22, RZ, P0 ;  /* 0x000000ff16167207 */ /* 0x000fe40000000000 */
[----:B------:R-:W-:Y:S01]  /*85c0*/  LOP3.LUT R53, R53, R0, RZ, 0x3c, !PT ;  /* 0x0000000035357212 */ /* 0x000fe200078e3cff */
[----:B------:R-:W-:Y:S02]  /*85d0*/  UIADD3 UR20, UPT, UPT, UR36, UR5, URZ ;  /* 0x0000000524147290 */ /* 0x000fe4000fffe0ff */
[----:B------:R-:W-:Y:S01]  /*85e0*/  UIADD3 UR44, UPT, UPT, UR37, UR4, URZ ;  /* 0x00000004252c7290 */ /* 0x000fe2000fffe0ff */
[----:B------:R-:W-:Y:S11]  /*85f0*/  BRA.U UP0, `(.L_x_135) ;  /* 0xffffffdd000c7547 */ /* 0x000ff6000b83ffff */
[----:B------:R-:W-:-:S13]  /*8600*/  R2UR UR4, R51 ;  /* 0x00000000330472ca */ /* 0x000fda00000e0000 */
[----:B------:R-:W-:-:S09]  /*8610*/  UISETP.NE.AND UP0, UPT, UR4, URZ, UPT ;  /* 0x000000ff0400728c */ /* 0x000fd2000bf05270 */
[----:B------:R-:W-:Y:S05]  /*8620*/  BRA.U !UP0, `(.L_x_136) ;  /* 0x0000000108487547 */ /* 0x000fea000b800000 */
[----:B------:R-:W1:Y:S02]  /*8630*/  LDCU.64 UR4, c[0x0][0x890] ;  /* 0x00011200ff0477ac */ /* 0x000e640008000a00 */
[----:B-1----:R-:W-:-:S04]  /*8640*/  UISETP.NE.U32.AND UP0, UPT, UR4, URZ, UPT ;  /* 0x000000ff0400728c */ /* 0x002fc8000bf05070 */
[----:B------:R-:W-:-:S09]  /*8650*/  UISETP.NE.AND.EX UP0, UPT, UR5, URZ, UPT, UP0 ;  /* 0x000000ff0500728c */ /* 0x000fd2000bf05300 */
[----:B------:R-:W-:Y:S05]  /*8660*/  BRA.U UP0, `(.L_x_137) ;  /* 0x00000001000c7547 */ /* 0x000fea000b800000 */
[----:B------:R-:W-:-:S13]  /*8670*/  FSETP.NEU.AND P0, PT, R26, RZ, PT ;  /* 0x000000ff1a00720b */ /* 0x000fda0003f0d000 */
[----:B------:R-:W-:Y:S05]  /*8680*/  @!P0 EXIT ;  /* 0x000000000000894d */ /* 0x000fea0003800000 */
[----:B------:R-:W-:Y:S05]  /*8690*/  BRA `(.L_x_136) ;  /* 0x00000000002c7947 */ /* 0x000fea0003800000 */
.L_x_137:
[----:B------:R-:W-:Y:S01]  /*86a0*/  ISETP.NE.AND P0, PT, R60, RZ, PT ;  /* 0x000000ff3c00720c */ /* 0x000fe20003f05270 */
[----:B------:R-:W-:-:S12]  /*86b0*/  BSSY.RECONVERGENT B0, `(.L_x_136) ;  /* 0x0000009000007945 */ /* 0x000fd80003800200 */
[----:B------:R-:W-:Y:S05]  /*86c0*/  @P0 BRA `(.L_x_138) ;  /* 0x0000000000140947 */ /* 0x000fea0003800000 */
[----:B------:R-:W1:Y:S02]  /*86d0*/  LDCU.64 UR4, c[0x0][0x888] ;  /* 0x00011100ff0477ac */ /* 0x000e640008000a00 */
[----:B-1----:R-:W-:-:S04]  /*86e0*/  ISETP.NE.U32.AND P0, PT, RZ, UR4, PT ;  /* 0x00000004ff007c0c */ /* 0x002fc8000bf05070 */
[----:B------:R-:W-:-:S13]  /*86f0*/  ISETP.NE.AND.EX P0, PT, RZ, UR5, PT, P0 ;  /* 0x00000005ff007c0c */ /* 0x000fda000bf05300 */
[----:B------:R-:W-:Y:S05]  /*8700*/  @!P0 EXIT ;  /* 0x000000000000894d */ /* 0x000fea0003800000 */
[----:B------:R-:W-:Y:S05]  /*8710*/  BRA `(.L_x_139) ;  /* 0x0000000000087947 */ /* 0x000fea0003800000 */
.L_x_138:
[----:B------:R-:W-:-:S13]  /*8720*/  FSETP.NEU.AND P0, PT, R26, RZ, PT ;  /* 0x000000ff1a00720b */ /* 0x000fda0003f0d000 */
[----:B------:R-:W-:Y:S05]  /*8730*/  @!P0 EXIT ;  /* 0x000000000000894d */ /* 0x000fea0003800000 */
.L_x_139:
[----:B------:R-:W-:Y:S05]  /*8740*/  BSYNC.RECONVERGENT B0 ;  /* 0x0000000000007941 */ /* 0x000fea0003800200 */
.L_x_136:
[----:B------:R-:W1:Y:S01]  /*8750*/  S2UR UR5, SR_CgaCtaId ;  /* 0x00000000000579c3 */ /* 0x000e620000008800 */
[----:B------:R-:W-:Y:S01]  /*8760*/  ULEA UR4, UR49, UR45, 0x3 ;  /* 0x0000002d31047291 */ /* 0x000fe2000f8e18ff */
[----:B------:R-:W-:-:S04]  /*8770*/  DEPBAR.LE SB0, 0x0 ;  /* 0x000080000000791a */ /* 0x000fc80000000000 */
[----:B------:R-:W-:-:S04]  /*8780*/  UIADD3 UR4, UPT, UPT, UR4, 0x128, URZ ;  /* 0x0000012804047890 */ /* 0x000fc8000fffe0ff */
[----:B-1----:R-:W-:-:S09]  /*8790*/  UPRMT UR4, UR5, 0x654, UR4 ;  /* 0x0000065405047896 */ /* 0x002fd20008000004 */
[----:B------:R-:W-:Y:S01]  /*87a0*/  SYNCS.ARRIVE.TRANS64.RED.A1T0 RZ, [UR4], RZ ;  /* 0x000000ffffff79a7 */ /* 0x000fe20008100404 */
[----:B------:R-:W-:Y:S05]  /*87b0*/  EXIT ;  /* 0x000000000000794d */ /* 0x000fea0003800000 */
.L_x_25:
[----:B------:R-:W-:Y:S07]  /*87c0*/  MOV R0, UR9 ;  /* 0x0000000900007c02 */ /* 0x000fee0008000f00 */
.L_x_140:
[----:B-1----:R1:W2:Y:S02]  /*87d0*/  SYNCS.PHASECHK.TRANS64.TRYWAIT P0, [R0+URZ+0x88], R4 ;  /* 0x00008804000075a7 */ /* 0x0022a400080011ff */
[----:B--2---:R-:W-:Y:S05]  /*87e0*/  @!P0 NANOSLEEP.SYNCS 0x989680 ;  /* 0x009896800000895d */ /* 0x004fea0003900000 */
[----:B------:R-:W2:Y:S02]  /*87f0*/  @!P0 SYNCS.PHASECHK.TRANS64 P0, [R0+URZ+0x88], R4 ;  /* 0x00008804000085a7 */ /* 0x000ea400080010ff */
[----:B--2---:R-:W-:Y:S05]  /*8800*/  @!P0 BRA `(.L_x_140) ;  /* 0xfffffffc00f08947 */ /* 0x004fea000383ffff */
[----:B------:R-:W-:Y:S05]  /*8810*/  BRA `(.L_x_24) ;  /* 0xffffff9400247947 */ /* 0x000fea000383ffff */
.L_x_32:
[----:B------:R-:W-:Y:S07]  /*8820*/  MOV R0, UR9 ;  /* 0x0000000900007c02 */ /* 0x000fee0008000f00 */
.L_x_141:
[----:B-1----:R1:W2:Y:S02]  /*8830*/  SYNCS.PHASECHK.TRANS64.TRYWAIT P0, [R0+URZ+0x88], R4 ;  /* 0x00008804000075a7 */ /* 0x0022a400080011ff */
[----:B--2---:R-:W-:Y:S05]  /*8840*/  @!P0 NANOSLEEP.SYNCS 0x989680 ;  /* 0x009896800000895d */ /* 0x004fea0003900000 */
[----:B------:R-:W2:Y:S02]  /*8850*/  @!P0 SYNCS.PHASECHK.TRANS64 P0, [R0+URZ+0x88], R4 ;  /* 0x00008804000085a7 */ /* 0x000ea400080010ff */
[----:B--2---:R-:W-:Y:S05]  /*8860*/  @!P0 BRA `(.L_x_141) ;  /* 0xfffffffc00f08947 */ /* 0x004fea000383ffff */
[----:B------:R-:W-:Y:S05]  /*8870*/  BRA `(.L_x_31) ;  /* 0xffffff9800807947 */ /* 0x000fea000383ffff */
.L_x_37:
[----:B------:R-:W-:-:S07]  /*8880*/  MOV R0, UR25 ;  /* 0x0000001900007c02 */ /* 0x000fce0008000f00 */
.L_x_142:
[----:B-1----:R1:W2:Y:S02]  /*8890*/  SYNCS.PHASECHK.TRANS64.TRYWAIT P0, [R0+URZ+0x150], R3 ;  /* 0x00015003000075a7 */ /* 0x0022a400080011ff */
[----:B--2---:R-:W-:Y:S05]  /*88a0*/  @!P0 NANOSLEEP.SYNCS 0x989680 ;  /* 0x009896800000895d */ /* 0x004fea0003900000 */
[----:B------:R-:W2:Y:S02]  /*88b0*/  @!P0 SYNCS.PHASECHK.TRANS64 P0, [R0+URZ+0x150], R3 ;  /* 0x00015003000085a7 */ /* 0x000ea400080010ff */
[----:B--2---:R-:W-:Y:S05]  /*88c0*/  @!P0 BRA `(.L_x_142) ;  /* 0xfffffffc00f08947 */ /* 0x004fea000383ffff */
[----:B------:R-:W-:Y:S05]  /*88d0*/  BRA `(.L_x_143) ;  /* 0xffffff9c004c7947 */ /* 0x000fea000383ffff */
.L_x_41:
[----:B------:R-:W-:-:S07]  /*88e0*/  MOV R0, UR4 ;  /* 0x0000000400007c02 */ /* 0x000fce0008000f00 */
.L_x_144:
[----:B-1----:R1:W2:Y:S02]  /*88f0*/  SYNCS.PHASECHK.TRANS64.TRYWAIT P0, [R0+URZ], R2 ;  /* 0x00000002000075a7 */ /* 0x0022a400080011ff */
[----:B--2---:R-:W-:Y:S05]  /*8900*/  @!P0 NANOSLEEP.SYNCS 0x989680 ;  /* 0x009896800000895d */ /* 0x004fea0003900000 */
[----:B------:R-:W2:Y:S02]  /*8910*/  @!P0 SYNCS.PHASECHK.TRANS64 P0, [R0+URZ], R2 ;  /* 0x00000002000085a7 */ /* 0x000ea400080010ff */
[----:B--2---:R-:W-:Y:S05]  /*8920*/  @!P0 BRA `(.L_x_144) ;  /* 0xfffffffc00f08947 */ /* 0x004fea000383ffff */
[----:B------:R-:W-:Y:S05]  /*8930*/  BRA `(.L_x_145) ;  /* 0xffffffa000e47947 */ /* 0x000fea000383ffff */
.L_x_42:
[----:B------:R-:W-:-:S07]  /*8940*/  MOV R0, UR5 ;  /* 0x0000000500007c02 */ /* 0x000fce0008000f00 */
.L_x_146:
[----:B-1----:R1:W2:Y:S02]  /*8950*/  SYNCS.PHASECHK.TRANS64.TRYWAIT P0, [R0+URZ], R2 ;  /* 0x00000002000075a7 */ /* 0x0022a400080011ff */
[----:B--2---:R-:W-:Y:S05]  /*8960*/  @!P0 NANOSLEEP.SYNCS 0x989680 ;  /* 0x009896800000895d */ /* 0x004fea0003900000 */
[----:B------:R-:W2:Y:S02]  /*8970*/  @!P0 SYNCS.PHASECHK.TRANS64 P0, [R0+URZ], R2 ;  /* 0x00000002000085a7 */ /* 0x000ea400080010ff */
[----:B--2---:R-:W-:Y:S05]  /*8980*/  @!P0 BRA `(.L_x_146) ;  /* 0xfffffffc00f08947 */ /* 0x004fea000383ffff */
[----:B------:R-:W-:Y:S05]  /*8990*/  BRA `(.L_x_147) ;  /* 0xffffffa000f47947 */ /* 0x000fea000383ffff */
.L_x_43:
[----:B------:R-:W-:-:S07]  /*89a0*/  MOV R0, UR5 ;  /* 0x0000000500007c02 */ /* 0x000fce0008000f00 */
.L_x_148:
[----:B-1----:R1:W2:Y:S02]  /*89b0*/  SYNCS.PHASECHK.TRANS64.TRYWAIT P0, [R0+URZ], R2 ;  /* 0x00000002000075a7 */ /* 0x0022a400080011ff */
[----:B--2---:R-:W-:Y:S05]  /*89c0*/  @!P0 NANOSLEEP.SYNCS 0x989680 ;  /* 0x009896800000895d */ /* 0x004fea0003900000 */
[----:B------:R-:W2:Y:S02]  /*89d0*/  @!P0 SYNCS.PHASECHK.TRANS64 P0, [R0+URZ], R2 ;  /* 0x00000002000085a7 */ /* 0x000ea400080010ff */
[----:B--2---:R-:W-:Y:S05]  /*89e0*/  @!P0 BRA `(.L_x_148) ;  /* 0xfffffffc00f08947 */ /* 0x004fea000383ffff */
[----:B------:R-:W-:Y:S05]  /*89f0*/  BRA `(.L_x_149) ;  /* 0xffffffa400047947 */ /* 0x000fea000383ffff */
.L_x_44:
[----:B------:R-:W-:-:S07]  /*8a00*/  MOV R0, UR5 ;  /* 0x0000000500007c02 */ /* 0x000fce0008000f00 */
.L_x_150:
[----:B-1----:R1:W2:Y:S02]  /*8a10*/  SYNCS.PHASECHK.TRANS64.TRYWAIT P0, [R0+URZ], R2 ;  /* 0x00000002000075a7 */ /* 0x0022a400080011ff */
[----:B--2---:R-:W-:Y:S05]  /*8a20*/  @!P0 NANOSLEEP.SYNCS 0x989680 ;  /* 0x009896800000895d */ /* 0x004fea0003900000 */
[----:B------:R-:W2:Y:S02]  /*8a30*/  @!P0 SYNCS.PHASECHK.TRANS64 P0, [R0+URZ], R2 ;  /* 0x00000002000085a7 */ /* 0x000ea400080010ff */
[----:B--2---:R-:W-:Y:S05]  /*8a40*/  @!P0 BRA `(.L_x_150) ;  /* 0xfffffffc00f08947 */ /* 0x004fea000383ffff */
[----:B------:R-:W-:Y:S05]  /*8a50*/  BRA `(.L_x_151) ;  /* 0xffffffa400147947 */ /* 0x000fea000383ffff */
.L_x_45:
[----:B------:R-:W-:-:S07]  /*8a60*/  MOV R0, UR5 ;  /* 0x0000000500007c02 */ /* 0x000fce0008000f00 */
.L_x_152:
[----:B-1----:R1:W2:Y:S02]  /*8a70*/  SYNCS.PHASECHK.TRANS64.TRYWAIT P0, [R0+URZ], R2 ;  /* 0x00000002000075a7 */ /* 0x0022a400080011ff */
[----:B--2---:R-:W-:Y:S05]  /*8a80*/  @!P0 NANOSLEEP.SYNCS 0x989680 ;  /* 0x009896800000895d */ /* 0x004fea0003900000 */
[----:B------:R-:W2:Y:S02]  /*8a90*/  @!P0 SYNCS.PHASECHK.TRANS64 P0, [R0+URZ], R2 ;  /* 0x00000002000085a7 */ /* 0x000ea400080010ff */
[----:B--2---:R-:W-:Y:S05]  /*8aa0*/  @!P0 BRA `(.L_x_152) ;  /* 0xfffffffc00f08947 */ /* 0x004fea000383ffff */
[----:B------:R-:W-:Y:S05]  /*8ab0*/  BRA `(.L_x_153) ;  /* 0xffffffa400247947 */ /* 0x000fea000383ffff */
.L_x_46:
[----:B------:R-:W-:-:S07]  /*8ac0*/  MOV R0, UR5 ;  /* 0x0000000500007c02 */ /* 0x000fce0008000f00 */
.L_x_154:
[----:B-1----:R1:W2:Y:S02]  /*8ad0*/  SYNCS.PHASECHK.TRANS64.TRYWAIT P0, [R0+URZ], R2 ;  /* 0x00000002000075a7 */ /* 0x0022a400080011ff */
[----:B--2---:R-:W-:Y:S05]  /*8ae0*/  @!P0 NANOSLEEP.SYNCS 0x989680 ;  /* 0x009896800000895d */ /* 0x004fea0003900000 */
[----:B------:R-:W2:Y:S02]  /*8af0*/  @!P0 SYNCS.PHASECHK.TRANS64 P0, [R0+URZ], R2 ;  /* 0x00000002000085a7 */ /* 0x000ea400080010ff */
[----:B--2---:R-:W-:Y:S05]  /*8b00*/  @!P0 BRA `(.L_x_154) ;  /* 0xfffffffc00f08947 */ /* 0x004fea000383ffff */
[----:B------:R-:W-:Y:S05]  /*8b10*/  BRA `(.L_x_155) ;  /* 0xffffffa400347947 */ /* 0x000fea000383ffff */
.L_x_47:
[----:B------:R-:W-:-:S07]  /*8b20*/  MOV R0, UR5 ;  /* 0x0000000500007c02 */ /* 0x000fce0008000f00 */
.L_x_156:
[----:B-1----:R1:W2:Y:S02]  /*8b30*/  SYNCS.PHASECHK.TRANS64.TRYWAIT P0, [R0+URZ], R2 ;  /* 0x00000002000075a7 */ /* 0x0022a400080011ff */
[----:B--2---:R-:W-:Y:S05]  /*8b40*/  @!P0 NANOSLEEP.SYNCS 0x989680 ;  /* 0x009896800000895d */ /* 0x004fea0003900000 */
[----:B------:R-:W2:Y:S02]  /*8b50*/  @!P0 SYNCS.PHASECHK.TRANS64 P0, [R0+URZ], R2 ;  /* 0x00000002000085a7 */ /* 0x000ea400080010ff */
[----:B--2---:R-:W-:Y:S05]  /*8b60*/  @!P0 BRA `(.L_x_156) ;  /* 0xfffffffc00f08947 */ /* 0x004fea000383ffff */
[----:B------:R-:W-:Y:S05]  /*8b70*/  BRA `(.L_x_157) ;  /* 0xffffffa400447947 */ /* 0x000fea000383ffff */
.L_x_48:
[----:B------:R-:W-:-:S07]  /*8b80*/  MOV R0, UR5 ;  /* 0x0000000500007c02 */ /* 0x000fce0008000f00 */
.L_x_158:
[----:B-1----:R1:W2:Y:S02]  /*8b90*/  SYNCS.PHASECHK.TRANS64.TRYWAIT P0, [R0+URZ], R2 ;  /* 0x00000002000075a7 */ /* 0x0022a400080011ff */
[----:B--2---:R-:W-:Y:S05]  /*8ba0*/  @!P0 NANOSLEEP.SYNCS 0x989680 ;  /* 0x009896800000895d */ /* 0x004fea0003900000 */
[----:B------:R-:W2:Y:S02]  /*8bb0*/  @!P0 SYNCS.PHASECHK.TRANS64 P0, [R0+URZ], R2 ;  /* 0x00000002000085a7 */ /* 0x000ea400080010ff */
[----:B--2---:R-:W-:Y:S05]  /*8bc0*/  @!P0 BRA `(.L_x_158) ;  /* 0xfffffffc00f08947 */ /* 0x004fea000383ffff */
[----:B------:R-:W-:Y:S05]  /*8bd0*/  BRA `(.L_x_159) ;  /* 0xffffffa400547947 */ /* 0x000fea000383ffff */
.L_x_49:
[----:B------:R-:W-:-:S07]  /*8be0*/  MOV R0, UR5 ;  /* 0x0000000500007c02 */ /* 0x000fce0008000f00 */
.L_x_160:
[----:B-1----:R1:W2:Y:S02]  /*8bf0*/  SYNCS.PHASECHK.TRANS64.TRYWAIT P0, [R0+URZ], R2 ;  /* 0x00000002000075a7 */ /* 0x0022a400080011ff */
[----:B--2---:R-:W-:Y:S05]  /*8c00*/  @!P0 NANOSLEEP.SYNCS 0x989680 ;  /* 0x009896800000895d */ /* 0x004fea0003900000 */
[----:B------:R-:W2:Y:S02]  /*8c10*/  @!P0 SYNCS.PHASECHK.TRANS64 P0, [R0+URZ], R2 ;  /* 0x00000002000085a7 */ /* 0x000ea400080010ff */
[----:B--2---:R-:W-:Y:S05]  /*8c20*/  @!P0 BRA `(.L_x_160) ;  /* 0xfffffffc00f08947 */ /* 0x004fea000383ffff */
[----:B------:R-:W-:Y:S05]  /*8c30*/  BRA `(.L_x_161) ;  /* 0xffffffa400647947 */ /* 0x000fea000383ffff */
.L_x_50:
[----:B------:R-:W-:-:S07]  /*8c40*/  MOV R0, UR5 ;  /* 0x0000000500007c02 */ /* 0x000fce0008000f00 */
.L_x_162:
[----:B-1----:R1:W2:Y:S02]  /*8c50*/  SYNCS.PHASECHK.TRANS64.TRYWAIT P0, [R0+URZ], R2 ;  /* 0x00000002000075a7 */ /* 0x0022a400080011ff */
[----:B--2---:R-:W-:Y:S05]  /*8c60*/  @!P0 NANOSLEEP.SYNCS 0x989680 ;  /* 0x009896800000895d */ /* 0x004fea0003900000 */
[----:B------:R-:W2:Y:S02]  /*8c70*/  @!P0 SYNCS.PHASECHK.TRANS64 P0, [R0+URZ], R2 ;  /* 0x00000002000085a7 */ /* 0x000ea400080010ff */
[----:B--2---:R-:W-:Y:S05]  /*8c80*/  @!P0 BRA `(.L_x_162) ;  /* 0xfffffffc00f08947 */ /* 0x004fea000383ffff */
[----:B------:R-:W-:Y:S05]  /*8c90*/  BRA `(.L_x_163) ;  /* 0xffffffa400747947 */ /* 0x000fea000383ffff */
.L_x_51:
[----:B------:R-:W-:-:S07]  /*8ca0*/  MOV R0, UR5 ;  /* 0x0000000500007c02 */ /* 0x000fce0008000f00 */
.L_x_164:
[----:B-1----:R1:W2:Y:S02]  /*8cb0*/  SYNCS.PHASECHK.TRANS64.TRYWAIT P0, [R0+URZ], R2 ;  /* 0x00000002000075a7 */ /* 0x0022a400080011ff */
[----:B--2---:R-:W-:Y:S05]  /*8cc0*/  @!P0 NANOSLEEP.SYNCS 0x989680 ;  /* 0x009896800000895d */ /* 0x004fea0003900000 */
[----:B------:R-:W2:Y:S02]  /*8cd0*/  @!P0 SYNCS.PHASECHK.TRANS64 P0, [R0+URZ], R2 ;  /* 0x00000002000085a7 */ /* 0x000ea400080010ff */
[----:B--2---:R-:W-:Y:S05]  /*8ce0*/  @!P0 BRA `(.L_x_164) ;  /* 0xfffffffc00f08947 */ /* 0x004fea000383ffff */
[----:B------:R-:W-:Y:S05]  /*8cf0*/  BRA `(.L_x_165) ;  /* 0xffffffa400847947 */ /* 0x000fea000383ffff */
.L_x_52:
[----:B------:R-:W-:-:S07]  /*8d00*/  MOV R0, UR5 ;  /* 0x0000000500007c02 */ /* 0x000fce0008000f00 */
.L_x_166:
[----:B-1----:R1:W2:Y:S02]  /*8d10*/  SYNCS.PHASECHK.TRANS64.TRYWAIT P0, [R0+URZ], R2 ;  /* 0x00000002000075a7 */ /* 0x0022a400080011ff */
[----:B--2---:R-:W-:Y:S05]  /*8d20*/  @!P0 NANOSLEEP.SYNCS 0x989680 ;  /* 0x009896800000895d */ /* 0x004fea0003900000 */
[----:B------:R-:W2:Y:S02]  /*8d30*/  @!P0 SYNCS.PHASECHK.TRANS64 P0, [R0+URZ], R2 ;  /* 0x00000002000085a7 */ /* 0x000ea400080010ff */
[----:B--2---:R-:W-:Y:S05]  /*8d40*/  @!P0 BRA `(.L_x_166) ;  /* 0xfffffffc00f08947 */ /* 0x004fea000383ffff */
[----:B------:R-:W-:Y:S05]  /*8d50*/  BRA `(.L_x_167) ;  /* 0xffffffa400947947 */ /* 0x000fea000383ffff */
.L_x_53:
[----:B------:R-:W-:-:S07]  /*8d60*/  MOV R0, UR5 ;  /* 0x0000000500007c02 */ /* 0x000fce0008000f00 */
.L_x_168:
[----:B-1----:R1:W2:Y:S02]  /*8d70*/  SYNCS.PHASECHK.TRANS64.TRYWAIT P0, [R0+URZ], R2 ;  /* 0x00000002000075a7 */ /* 0x0022a400080011ff */
[----:B--2---:R-:W-:Y:S05]  /*8d80*/  @!P0 NANOSLEEP.SYNCS 0x989680 ;  /* 0x009896800000895d */ /* 0x004fea0003900000 */
[----:B------:R-:W2:Y:S02]  /*8d90*/  @!P0 SYNCS.PHASECHK.TRANS64 P0, [R0+URZ], R2 ;  /* 0x00000002000085a7 */ /* 0x000ea400080010ff */
[----:B--2---:R-:W-:Y:S05]  /*8da0*/  @!P0 BRA `(.L_x_168) ;  /* 0xfffffffc00f08947 */ /* 0x004fea000383ffff */
[----:B------:R-:W-:Y:S05]  /*8db0*/  BRA `(.L_x_169) ;  /* 0xffffffa400a47947 */ /* 0x000fea000383ffff */
.L_x_54:
[----:B------:R-:W-:-:S07]  /*8dc0*/  MOV R0, UR5 ;  /* 0x0000000500007c02 */ /* 0x000fce0008000f00 */
.L_x_170:
[----:B-1----:R1:W2:Y:S02]  /*8dd0*/  SYNCS.PHASECHK.TRANS64.TRYWAIT P0, [R0+URZ], R2 ;  /* 0x00000002000075a7 */ /* 0x0022a400080011ff */
[----:B--2---:R-:W-:Y:S05]  /*8de0*/  @!P0 NANOSLEEP.SYNCS 0x989680 ;  /* 0x009896800000895d */ /* 0x004fea0003900000 */
[----:B------:R-:W2:Y:S02]  /*8df0*/  @!P0 SYNCS.PHASECHK.TRANS64 P0, [R0+URZ], R2 ;  /* 0x00000002000085a7 */ /* 0x000ea400080010ff */
[----:B--2---:R-:W-:Y:S05]  /*8e00*/  @!P0 BRA `(.L_x_170) ;  /* 0xfffffffc00f08947 */ /* 0x004fea000383ffff */
[----:B------:R-:W-:Y:S05]  /*8e10*/  BRA `(.L_x_171) ;  /* 0xffffffa400b47947 */ /* 0x000fea000383ffff */
.L_x_55:
[----:B------:R-:W-:-:S07]  /*8e20*/  MOV R0, UR5 ;  /* 0x0000000500007c02 */ /* 0x000fce0008000f00 */
.L_x_172:
[----:B-1----:R1:W2:Y:S02]  /*8e30*/  SYNCS.PHASECHK.TRANS64.TRYWAIT P0, [R0+URZ], R2 ;  /* 0x00000002000075a7 */ /* 0x0022a400080011ff */
[----:B--2---:R-:W-:Y:S05]  /*8e40*/  @!P0 NANOSLEEP.SYNCS 0x989680 ;  /* 0x009896800000895d */ /* 0x004fea0003900000 */
[----:B------:R-:W2:Y:S02]  /*8e50*/  @!P0 SYNCS.PHASECHK.TRANS64 P0, [R0+URZ], R2 ;  /* 0x00000002000085a7 */ /* 0x000ea400080010ff */
[----:B--2---:R-:W-:Y:S05]  /*8e60*/  @!P0 BRA `(.L_x_172) ;  /* 0xfffffffc00f08947 */ /* 0x004fea000383ffff */
[----:B------:R-:W-:Y:S05]  /*8e70*/  BRA `(.L_x_173) ;  /* 0xffffffa400c47947 */ /* 0x000fea000383ffff */
.L_x_56:
[----:B------:R-:W-:-:S07]  /*8e80*/  MOV R0, UR5 ;  /* 0x0000000500007c02 */ /* 0x000fce0008000f00 */
.L_x_174:
[----:B-1----:R1:W2:Y:S02]  /*8e90*/  SYNCS.PHASECHK.TRANS64.TRYWAIT P0, [R0+URZ], R2 ;  /* 0x00000002000075a7 */ /* 0x0022a400080011ff */
[----:B--2---:R-:W-:Y:S05]  /*8ea0*/  @!P0 NANOSLEEP.SYNCS 0x989680 ;  /* 0x009896800000895d */ /* 0x004fea0003900000 */
[----:B------:R-:W2:Y:S02]  /*8eb0*/  @!P0 SYNCS.PHASECHK.TRANS64 P0, [R0+URZ], R2 ;  /* 0x00000002000085a7 */ /* 0x000ea400080010ff */
[----:B--2---:R-:W-:Y:S05]  /*8ec0*/  @!P0 BRA `(.L_x_174) ;  /* 0xfffffffc00f08947 */ /* 0x004fea000383ffff */
[----:B------:R-:W-:Y:S05]  /*8ed0*/  BRA `(.L_x_175) ;  /* 0xffffffa400d47947 */ /* 0x000fea000383ffff */
.L_x_59:
[----:B------:R-:W-:-:S07]  /*8ee0*/  MOV R4, UR4 ;  /* 0x0000000400047c02 */ /* 0x000fce0008000f00 */
.L_x_176:
[----:B--2---:R2:W3:Y:S02]  /*8ef0*/  SYNCS.PHASECHK.TRANS64.TRYWAIT P1, [R4+URZ+0x158], R6 ;  /* 0x00015806040075a7 */ /* 0x0044e400080211ff */
[----:B---3--:R-:W-:Y:S05]  /*8f00*/  @!P1 NANOSLEEP.SYNCS 0x989680 ;  /* 0x009896800000995d */ /* 0x008fea0003900000 */
[----:B------:R-:W3:Y:S02]  /*8f10*/  @!P1 SYNCS.PHASECHK.TRANS64 P1, [R4+URZ+0x158], R6 ;  /* 0x00015806040095a7 */ /* 0x000ee400080210ff */
[----:B---3--:R-:W-:Y:S05]  /*8f20*/  @!P1 BRA `(.L_x_176) ;  /* 0xfffffffc00f09947 */ /* 0x008fea000383ffff */
[----:B------:R-:W-:Y:S05]  /*8f30*/  BRA `(.L_x_177) ;  /* 0xffffffa800447947 */ /* 0x000fea000383ffff */
.L_x_60:
[----:B--2---:R-:W-:-:S07]  /*8f40*/  MOV R4, UR4 ;  /* 0x0000000400047c02 */ /* 0x004fce0008000f00 */
.L_x_178:
[----:B--2---:R2:W3:Y:S02]  /*8f50*/  SYNCS.PHASECHK.TRANS64.TRYWAIT P1, [R4+URZ+0x150], R5 ;  /* 0x00015005040075a7 */ /* 0x0044e400080211ff */
[----:B---3--:R-:W-:Y:S05]  /*8f60*/  @!P1 NANOSLEEP.SYNCS 0x989680 ;  /* 0x009896800000995d */ /* 0x008fea0003900000 */
[----:B------:R-:W3:Y:S02]  /*8f70*/  @!P1 SYNCS.PHASECHK.TRANS64 P1, [R4+URZ+0x150], R5 ;  /* 0x00015005040095a7 */ /* 0x000ee400080210ff */
[----:B---3--:R-:W-:Y:S05]  /*8f80*/  @!P1 BRA `(.L_x_178) ;  /* 0xfffffffc00f09947 */ /* 0x008fea000383ffff */
[----:B------:R-:W-:Y:S05]  /*8f90*/  BRA `(.L_x_179) ;  /* 0xffffffa8004c7947 */ /* 0x000fea000383ffff */
.L_x_70:
[----:B--2---:R-:W-:-:S04]  /*8fa0*/  MOV R5, UR5 ;  /* 0x0000000500057c02 */ /* 0x004fc80008000f00 */
[----:B------:R2:W3:Y:S03]  /*8fb0*/  SYNCS.PHASECHK.TRANS64.TRYWAIT P0, [R5+URZ+0x8], R6 ;  /* 0x00000806050075a7 */ /* 0x0004e600080011ff */
[----:B---3--:R-:W-:Y:S05]  /*8fc0*/  @!P0 NANOSLEEP.SYNCS 0x989680 ;  /* 0x009896800000895d */ /* 0x008fea0003900000 */
[----:B------:R-:W3:Y:S02]  /*8fd0*/  @!P0 SYNCS.PHASECHK.TRANS64 P0, [R5+URZ+0x8], R6 ;  /* 0x00000806050085a7 */ /* 0x000ee400080010ff */
[----:B---3--:R-:W-:Y:S05]  /*8fe0*/  @!P0 BRA `(.L_x_70) ;  /* 0xfffffffc00ec8947 */ /* 0x008fea000383ffff */
[----:B------:R-:W-:Y:S05]  /*8ff0*/  BRA `(.L_x_69) ;  /* 0xffffffac00187947 */ /* 0x000fea000383ffff */
.L_x_72:
[----:B------:R-:W-:Y:S01]  /*9000*/  BSSY B0, `(.L_x_180) ;  /* 0x0000006000007945 */ /* 0x000fe20003800000 */
[----:B------:R-:W-:-:S07]  /*9010*/  MOV R15, 0xffffffff ;  /* 0xffffffff000f7802 */ /* 0x000fce0000000f00 */
[----:B-12--5:R-:W-:Y:S05]  /*9020*/  WARPSYNC.COLLECTIVE R15, `(.L_x_181) ;  /* 0x000000000f0c7348 */ /* 0x026fea0003c00000 */
[----:B------:R-:W-:Y:S02]  /*9030*/  ELECT P6, UR79, PT ;  /* 0x00000000004f782f */ /* 0x000fe400038c0000 */
[----:B------:R-:W-:Y:S01]  /*9040*/  MOV R14, UR79 ;  /* 0x0000004f000e7c02 */ /* 0x000fe20008000f00 */
[----:B-12--5:R-:W-:Y:S10]  /*9050*/  ENDCOLLECTIVE ;  /* 0x000000000000791b */ /* 0x026ff40003800000 */
.L_x_181:
[----:B------:R-:W-:Y:S05]  /*9060*/  BSYNC B0 ;  /* 0x0000000000007941 */ /* 0x000fea0003800000 */
.L_x_180:
[----:B------:R-:W-:Y:S05]  /*9070*/  BRA `(.L_x_182) ;  /* 0xffffffac00487947 */ /* 0x000fea000383ffff */
.L_x_74:
[----:B--2---:R-:W-:-:S04]  /*9080*/  MOV R3, UR5 ;  /* 0x0000000500037c02 */ /* 0x004fc80008000f00 */
[----:B------:R2:W3:Y:S03]  /*9090*/  SYNCS.PHASECHK.TRANS64.TRYWAIT P0, [R3+URZ+0x8], R4 ;  /* 0x00000804030075a7 */ /* 0x0004e600080011ff */
[----:B---3--:R-:W-:Y:S05]  /*90a0*/  @!P0 NANOSLEEP.SYNCS 0x989680 ;  /* 0x009896800000895d */ /* 0x008fea0003900000 */
[----:B------:R-:W3:Y:S02]  /*90b0*/  @!P0 SYNCS.PHASECHK.TRANS64 P0, [R3+URZ+0x8], R4 ;  /* 0x00000804030085a7 */ /* 0x000ee400080010ff */
[----:B---3--:R-:W-:Y:S05]  /*90c0*/  @!P0 BRA `(.L_x_74) ;  /* 0xfffffffc00ec8947 */ /* 0x008fea000383ffff */
[----:B------:R-:W-:Y:S05]  /*90d0*/  BRA `(.L_x_73) ;  /* 0xffffffac004c7947 */ /* 0x000fea000383ffff */
.L_x_75:
[----:B------:R-:W-:-:S07]  /*90e0*/  MOV R4, UR20 ;  /* 0x0000001400047c02 */ /* 0x000fce0008000f00 */
.L_x_183:
[----:B-1----:R1:W2:Y:S02]  /*90f0*/  SYNCS.PHASECHK.TRANS64.TRYWAIT P0, [R4+URZ+0x150], R5 ;  /* 0x00015005040075a7 */ /* 0x0022a400080011ff */
[----:B--2---:R-:W-:Y:S05]  /*9100*/  @!P0 NANOSLEEP.SYNCS 0x989680 ;  /* 0x009896800000895d */ /* 0x004fea0003900000 */
[----:B------:R-:W2:Y:S02]  /*9110*/  @!P0 SYNCS.PHASECHK.TRANS64 P0, [R4+URZ+0x150], R5 ;  /* 0x00015005040085a7 */ /* 0x000ea400080010ff */
[----:B--2---:R-:W-:Y:S05]  /*9120*/  @!P0 BRA `(.L_x_183) ;  /* 0xfffffffc00f08947 */ /* 0x004fea000383ffff */
[----:B------:R-:W-:Y:S05]  /*9130*/  BRA `(.L_x_184) ;  /* 0xffffffb000487947 */ /* 0x000fea000383ffff */
.L_x_77:
[----:B------:R-:W-:-:S07]  /*9140*/  MOV R4, UR25 ;  /* 0x0000001900047c02 */ /* 0x000fce0008000f00 */
.L_x_185:
[----:B-1----:R1:W2:Y:S02]  /*9150*/  SYNCS.PHASECHK.TRANS64.TRYWAIT P0, [R4+URZ+0x170], R5 ;  /* 0x00017005040075a7 */ /* 0x0022a400080011ff */
[----:B--2---:R-:W-:Y:S05]  /*9160*/  @!P0 NANOSLEEP.SYNCS 0x989680 ;  /* 0x009896800000895d */ /* 0x004fea0003900000 */
[----:B------:R-:W2:Y:S02]  /*9170*/  @!P0 SYNCS.PHASECHK.TRANS64 P0, [R4+URZ+0x170], R5 ;  /* 0x00017005040085a7 */ /* 0x000ea400080010ff */
[----:B--2---:R-:W-:Y:S05]  /*9180*/  @!P0 BRA `(.L_x_185) ;  /* 0xfffffffc00f08947 */ /* 0x004fea000383ffff */
[----:B------:R-:W-:Y:S05]  /*9190*/  BRA `(.L_x_76) ;  /* 0xffffffb000687947 */ /* 0x000fea000383ffff */
.L_x_81:
[----:B-1----:R-:W-:Y:S07]  /*91a0*/  MOV R4, UR18 ;  /* 0x0000001200047c02 */ /* 0x002fee0008000f00 */
.L_x_186:
[----:B-1----:R1:W2:Y:S02]  /*91b0*/  SYNCS.PHASECHK.TRANS64.TRYWAIT P0, [R4+URZ], R6 ;  /* 0x00000006040075a7 */ /* 0x0022a400080011ff */
[----:B--2---:R-:W-:Y:S05]  /*91c0*/  @!P0 NANOSLEEP.SYNCS 0x989680 ;  /* 0x009896800000895d */ /* 0x004fea0003900000 */
[----:B------:R-:W2:Y:S02]  /*91d0*/  @!P0 SYNCS.PHASECHK.TRANS64 P0, [R4+URZ], R6 ;  /* 0x00000006040085a7 */ /* 0x000ea400080010ff */
[----:B--2---:R-:W-:Y:S05]  /*91e0*/  @!P0 BRA `(.L_x_186) ;  /* 0xfffffffc00f08947 */ /* 0x004fea000383ffff */
[----:B------:R-:W-:Y:S05]  /*91f0*/  BRA `(.L_x_80) ;  /* 0xffffffb0008c7947 */ /* 0x000fea000383ffff */
.L_x_85:
[----:B--2---:R-:W-:-:S07]  /*9200*/  MOV R0, UR4 ;  /* 0x0000000400007c02 */ /* 0x004fce0008000f00 */
.L_x_187:
[----:B--2---:R2:W3:Y:S02]  /*9210*/  SYNCS.PHASECHK.TRANS64.TRYWAIT P0, [R0+URZ], R2 ;  /* 0x00000002000075a7 */ /* 0x0044e400080011ff */
[----:B---3--:R-:W-:Y:S05]  /*9220*/  @!P0 NANOSLEEP.SYNCS 0x989680 ;  /* 0x009896800000895d */ /* 0x008fea0003900000 */
[----:B------:R-:W3:Y:S02]  /*9230*/  @!P0 SYNCS.PHASECHK.TRANS64 P0, [R0+URZ], R2 ;  /* 0x00000002000085a7 */ /* 0x000ee400080010ff */
[----:B---3--:R-:W-:Y:S05]  /*9240*/  @!P0 BRA `(.L_x_187) ;  /* 0xfffffffc00f08947 */ /* 0x008fea000383ffff */
[----:B------:R-:W-:Y:S05]  /*9250*/  BRA `(.L_x_188) ;  /* 0xffffffb400947947 */ /* 0x000fea000383ffff */
.L_x_88:
[----:B------:R-:W-:-:S07]  /*9260*/  MOV R0, UR20 ;  /* 0x0000001400007c02 */ /* 0x000fce0008000f00 */
.L_x_189:
[----:B--2---:R2:W3:Y:S02]  /*9270*/  SYNCS.PHASECHK.TRANS64.TRYWAIT P1, [R0+URZ+0x180], R2 ;  /* 0x00018002000075a7 */ /* 0x0044e400080211ff */
[----:B---3--:R-:W-:Y:S05]  /*9280*/  @!P1 NANOSLEEP.SYNCS 0x989680 ;  /* 0x009896800000995d */ /* 0x008fea0003900000 */
[----:B------:R-:W3:Y:S02]  /*9290*/  @!P1 SYNCS.PHASECHK.TRANS64 P1, [R0+URZ+0x180], R2 ;  /* 0x00018002000095a7 */ /* 0x000ee400080210ff */
[----:B---3--:R-:W-:Y:S05]  /*92a0*/  @!P1 BRA `(.L_x_189) ;  /* 0xfffffffc00f09947 */ /* 0x008fea000383ffff */
[----:B------:R-:W-:Y:S05]  /*92b0*/  BRA `(.L_x_190) ;  /* 0xffffffb400e07947 */ /* 0x000fea000383ffff */
.L_x_93:
[----:B------:R-:W-:Y:S07]  /*92c0*/  MOV R0, UR31 ;  /* 0x0000001f00007c02 */ /* 0x000fee0008000f00 */
.L_x_191:
[----:B--2---:R2:W4:Y:S02]  /*92d0*/  SYNCS.PHASECHK.TRANS64.TRYWAIT P0, [R0+URZ+0x150], R2 ;  /* 0x00015002000075a7 */ /* 0x00452400080011ff */
[----:B----4-:R-:W-:Y:S05]  /*92e0*/  @!P0 NANOSLEEP.SYNCS 0x989680 ;  /* 0x009896800000895d */ /* 0x010fea0003900000 */
[----:B------:R-:W4:Y:S02]  /*92f0*/  @!P0 SYNCS.PHASECHK.TRANS64 P0, [R0+URZ+0x150], R2 ;  /* 0x00015002000085a7 */ /* 0x000f2400080010ff */
[----:B----4-:R-:W-:Y:S05]  /*9300*/  @!P0 BRA `(.L_x_191) ;  /* 0xfffffffc00f08947 */ /* 0x010fea000383ffff */
[----:B------:R-:W-:Y:S05]  /*9310*/  BRA `(.L_x_192) ;  /* 0xffffffbc00187947 */ /* 0x000fea000383ffff */
.L_x_96:
[----:B------:R-:W-:Y:S07]  /*9320*/  MOV R0, UR31 ;  /* 0x0000001f00007c02 */ /* 0x000fee0008000f00 */
.L_x_193:
[----:B-1----:R1:W2:Y:S02]  /*9330*/  SYNCS.PHASECHK.TRANS64.TRYWAIT P2, [R0+URZ+0x148], R2 ;  /* 0x00014802000075a7 */ /* 0x0022a400080411ff */
[----:B--2---:R-:W-:Y:S05]  /*9340*/  @!P2 NANOSLEEP.SYNCS 0x989680 ;  /* 0x009896800000a95d */ /* 0x004fea0003900000 */
[----:B------:R-:W2:Y:S02]  /*9350*/  @!P2 SYNCS.PHASECHK.TRANS64 P2, [R0+URZ+0x148], R2 ;  /* 0x000148020000a5a7 */ /* 0x000ea400080410ff */
[----:B--2---:R-:W-:Y:S05]  /*9360*/  @!P2 BRA `(.L_x_193) ;  /* 0xfffffffc00f0a947 */ /* 0x004fea000383ffff */
[----:B------:R-:W-:Y:S05]  /*9370*/  BRA `(.L_x_95) ;  /* 0xffffffc000787947 */ /* 0x000fea000383ffff */
.L_x_99:
[----:B------:R-:W-:Y:S07]  /*9380*/  MOV R0, UR7 ;  /* 0x0000000700007c02 */ /* 0x000fee0008000f00 */
.L_x_194:
[----:B-1----:R1:W2:Y:S02]  /*9390*/  SYNCS.PHASECHK.TRANS64.TRYWAIT P1, [R0+URZ+0x128], R2 ;  /* 0x00012802000075a7 */ /* 0x0022a400080211ff */
[----:B--2---:R-:W-:Y:S05]  /*93a0*/  @!P1 NANOSLEEP.SYNCS 0x989680 ;  /* 0x009896800000995d */ /* 0x004fea0003900000 */
[----:B------:R-:W2:Y:S02]  /*93b0*/  @!P1 SYNCS.PHASECHK.TRANS64 P1, [R0+URZ+0x128], R2 ;  /* 0x00012802000095a7 */ /* 0x000ea400080210ff */
[----:B--2---:R-:W-:Y:S05]  /*93c0*/  @!P1 BRA `(.L_x_194) ;  /* 0xfffffffc00f09947 */ /* 0x004fea000383ffff */
[----:B------:R-:W-:Y:S05]  /*93d0*/  BRA `(.L_x_195) ;  /* 0xffffffc400107947 */ /* 0x000fea000383ffff */
.L_x_100:
[----:B------:R-:W-:Y:S07]  /*93e0*/  MOV R0, UR5 ;  /* 0x0000000500007c02 */ /* 0x000fee0008000f00 */
.L_x_196:
[----:B-1----:R1:W2:Y:S02]  /*93f0*/  SYNCS.PHASECHK.TRANS64.TRYWAIT P0, [R0+URZ+0x128], R2 ;  /* 0x00012802000075a7 */ /* 0x0022a400080011ff */
[----:B--2---:R-:W-:Y:S05]  /*9400*/  @!P0 NANOSLEEP.SYNCS 0x989680 ;  /* 0x009896800000895d */ /* 0x004fea0003900000 */
[----:B------:R-:W2:Y:S02]  /*9410*/  @!P0 SYNCS.PHASECHK.TRANS64 P0, [R0+URZ+0x128], R2 ;  /* 0x00012802000085a7 */ /* 0x000ea400080010ff */
[----:B--2---:R-:W-:Y:S05]  /*9420*/  @!P0 BRA `(.L_x_196) ;  /* 0xfffffffc00f08947 */ /* 0x004fea000383ffff */
[----:B------:R-:W-:Y:S05]  /*9430*/  BRA `(.L_x_197) ;  /* 0xffffffc4009c7947 */ /* 0x000fea000383ffff */
.L_x_102:
[----:B------:R-:W-:-:S07]  /*9440*/  MOV R0, UR4 ;  /* 0x0000000400007c02 */ /* 0x000fce0008000f00 */
.L_x_198:
[----:B-1----:R1:W3:Y:S02]  /*9450*/  SYNCS.PHASECHK.TRANS64.TRYWAIT P0, [R0+URZ], R2 ;  /* 0x00000002000075a7 */ /* 0x0022e400080011ff */
[----:B---3--:R-:W-:Y:S05]  /*9460*/  @!P0 NANOSLEEP.SYNCS 0x989680 ;  /* 0x009896800000895d */ /* 0x008fea0003900000 */
[----:B------:R-:W3:Y:S02]  /*9470*/  @!P0 SYNCS.PHASECHK.TRANS64 P0, [R0+URZ], R2 ;  /* 0x00000002000085a7 */ /* 0x000ee400080010ff */
[----:B---3--:R-:W-:Y:S05]  /*9480*/  @!P0 BRA `(.L_x_198) ;  /* 0xfffffffc00f08947 */ /* 0x008fea000383ffff */
[----:B------:R-:W-:Y:S05]  /*9490*/  BRA `(.L_x_199) ;  /* 0xffffffc8004c7947 */ /* 0x000fea000383ffff */
.L_x_103:
[----:B------:R-:W-:-:S07]  /*94a0*/  MOV R0, UR5 ;  /* 0x0000000500007c02 */ /* 0x000fce0008000f00 */
.L_x_200:
[----:B-1----:R1:W2:Y:S02]  /*94b0*/  SYNCS.PHASECHK.TRANS64.TRYWAIT P0, [R0+URZ], R2 ;  /* 0x00000002000075a7 */ /* 0x0022a400080011ff */
[----:B--2---:R-:W-:Y:S05]  /*94c0*/  @!P0 NANOSLEEP.SYNCS 0x989680 ;  /* 0x009896800000895d */ /* 0x004fea0003900000 */
[----:B------:R-:W2:Y:S02]  /*94d0*/  @!P0 SYNCS.PHASECHK.TRANS64 P0, [R0+URZ], R2 ;  /* 0x00000002000085a7 */ /* 0x000ea400080010ff */
[----:B--2---:R-:W-:Y:S05]  /*94e0*/  @!P0 BRA `(.L_x_200) ;  /* 0xfffffffc00f08947 */ /* 0x004fea000383ffff */
[----:B------:R-:W-:Y:S05]  /*94f0*/  BRA `(.L_x_201) ;  /* 0xffffffc800587947 */ /* 0x000fea000383ffff */
.L_x_105:
[----:B------:R-:W-:Y:S07]  /*9500*/  MOV R0, UR45 ;  /* 0x0000002d00007c02 */ /* 0x000fee0008000f00 */
.L_x_202:
[----:B-1----:R1:W2:Y:S02]  /*9510*/  SYNCS.PHASECHK.TRANS64.TRYWAIT P0, [R0+URZ+0x150], R2 ;  /* 0x00015002000075a7 */ /* 0x0022a400080011ff */
[----:B--2---:R-:W-:Y:S05]  /*9520*/  @!P0 NANOSLEEP.SYNCS 0x989680 ;  /* 0x009896800000895d */ /* 0x004fea0003900000 */
[----:B------:R-:W2:Y:S02]  /*9530*/  @!P0 SYNCS.PHASECHK.TRANS64 P0, [R0+URZ+0x150], R2 ;  /* 0x00015002000085a7 */ /* 0x000ea400080010ff */
[----:B--2---:R-:W-:Y:S05]  /*9540*/  @!P0 BRA `(.L_x_202) ;  /* 0xfffffffc00f08947 */ /* 0x004fea000383ffff */
[----:B------:R-:W-:Y:S05]  /*9550*/  BRA `(.L_x_203) ;  /* 0xffffffcc00407947 */ /* 0x000fea000383ffff */
.L_x_115:
[----:B-1----:R1:W3:Y:S02]  /*9560*/  SYNCS.PHASECHK.TRANS64.TRYWAIT P1, [R0+URZ+0x110], R2 ;  /* 0x00011002000075a7 */ /* 0x0022e400080211ff */
[----:B---3--:R-:W-:Y:S05]  /*9570*/  @!P1 NANOSLEEP.SYNCS 0x989680 ;  /* 0x009896800000995d */ /* 0x008fea0003900000 */
[----:B------:R-:W3:Y:S02]  /*9580*/  @!P1 SYNCS.PHASECHK.TRANS64 P1, [R0+URZ+0x110], R2 ;  /* 0x00011002000095a7 */ /* 0x000ee400080210ff */
[----:B---3--:R-:W-:Y:S05]  /*9590*/  @!P1 BRA `(.L_x_115) ;  /* 0xfffffffc00f09947 */ /* 0x008fea000383ffff */
[----:B------:R-:W-:Y:S05]  /*95a0*/  BRA `(.L_x_114) ;  /* 0xffffffdc00087947 */ /* 0x000fea000383ffff */
.L_x_117:
[----:B-1----:R1:W4:Y:S02]  /*95b0*/  SYNCS.PHASECHK.TRANS64.TRYWAIT P0, [R59+URZ+0x160], R3 ;  /* 0x000160033b0075a7 */ /* 0x00232400080011ff */
[----:B----4-:R-:W-:Y:S05]  /*95c0*/  @!P0 NANOSLEEP.SYNCS 0x989680 ;  /* 0x009896800000895d */ /* 0x010fea0003900000 */
[----:B------:R-:W4:Y:S02]  /*95d0*/  @!P0 SYNCS.PHASECHK.TRANS64 P0, [R59+URZ+0x160], R3 ;  /* 0x000160033b0085a7 */ /* 0x000f2400080010ff */
[----:B----4-:R-:W-:Y:S05]  /*95e0*/  @!P0 BRA `(.L_x_117) ;  /* 0xfffffffc00f08947 */ /* 0x010fea000383ffff */
[----:B------:R-:W-:Y:S05]  /*95f0*/  BRA `(.L_x_116) ;  /* 0xffffffdc00387947 */ /* 0x000fea000383ffff */
.L_x_128:
[----:B-1----:R1:W2:Y:S02]  /*9600*/  SYNCS.PHASECHK.TRANS64.TRYWAIT P0, [R3+URZ+0x110], R27 ;  /* 0x0001101b030075a7 */ /* 0x0022a400080011ff */
[----:B--2---:R-:W-:Y:S05]  /*9610*/  @!P0 NANOSLEEP.SYNCS 0x989680 ;  /* 0x009896800000895d */ /* 0x004fea0003900000 */
[----:B------:R-:W2:Y:S02]  /*9620*/  @!P0 SYNCS.PHASECHK.TRANS64 P0, [R3+URZ+0x110], R27 ;  /* 0x0001101b030085a7 */ /* 0x000ea400080010ff */
[----:B--2---:R-:W-:Y:S05]  /*9630*/  @!P0 BRA `(.L_x_128) ;  /* 0xfffffffc00f08947 */ /* 0x004fea000383ffff */
[----:B------:R-:W-:Y:S05]  /*9640*/  BRA `(.L_x_127) ;  /* 0xffffffe4006c7947 */ /* 0x000fea000383ffff */
        .weak           $__internal_0_$__cuda_sm10x_tcgen05_guardrail_trap_col_being_dealloced_not_returned_by_alloc
        .type           $__internal_0_$__cuda_sm10x_tcgen05_guardrail_trap_col_being_dealloced_not_returned_by_alloc,@function
        .size           $__internal_0_$__cuda_sm10x_tcgen05_guardrail_trap_col_being_dealloced_not_returned_by_alloc,($__internal_1_$__cuda_sm10x_tcgen05_guardrail_trap_phase_invalid_during_alloc - $__internal_0_$__cuda_sm10x_tcgen05_guardrail_trap_col_being_dealloced_not_returned_by_alloc)
$__internal_0_$__cuda_sm10x_tcgen05_guardrail_trap_col_being_dealloced_not_returned_by_alloc:
[----:B------:R-:W-:Y:S05]  /*9650*/  BPT.TRAP 0x1 ;  /* 0x000000040000795c */ /* 0x000fea0000300000 */
[----:B------:R-:W-:-:S04]  /*9660*/  HFMA2 R3, -RZ, RZ, 0, 0 ;  /* 0x00000000ff037431 */ /* 0x000fc800000001ff */
[----:B------:R-:W-:Y:S05]  /*9670*/  RET.REL.NODEC R2 `(_ZN7cutlass13device_kernelINS_4conv6kernel13ConvUniversalINS1_16ConvProblemShapeILNS1_8OperatorE0ELi2EEENS1_10collective14CollectiveConvINS1_47MainloopSm100TmaUmmaWarpSpecializedImplicitGemmILS5_0ELi17ELi2ELi1ELi2EN4cute5tupleIJNSA_1CILi2EEENSC_ILi1EEESE_EEEEENSB_IJNSC_ILi128EEENSC_ILi64EEENSB_IJSI_EEEEEENS_10bfloat16_tESL_NSA_8TiledMMAINSA_8MMA_AtomIJNSA_26SM100_MMA_F16BF16_2x1SM_SSISL_SL_fLi128ELi64ELNSA_4UMMA5MajorE0ELSQ_0ELNSP_7ScaleInE0ELSR_0EEEEEENSA_6LayoutINSB_IJSE_SE_SE_EEENSB_IJNSC_ILi0EEESW_SW_EEEEENSB_IJNSA_10UnderscoreESZ_SZ_EEEEENS7_6detail27Sm100ImplicitGemmTileTraitsINSA_25SM100_TMA_2SM_LOAD_IM2COLENSA_14ComposedLayoutINSA_7SwizzleILi3ELi4ELi3EEENSA_18smem_ptr_flag_bitsILi16EEENSU_INSB_IJNSC_ILi8EEESI_EEENSB_IJSI_SE_EEEEEEEvEENS13_INSA_18SM100_TMA_2SM_LOADES1E_vEEEENS_8epilogue10collective18CollectiveEpilogueINS1J_23Sm100TmaWarpSpecializedILi3ELi2ELi16ELb1ELb0EEEJNSB_IJSI_SI_SJ_EEENSB_IJNSU_ISI_SE_EENSU_INSB_IJNSC_ILi16EEESD_EEENSB_IJSE_NSC_ILi32EEEEEEEEEEESL_NSB_IJNSB_IJlllEEESE_SW_EEESL_S1X_NS1J_6fusion15FusionCallbacksIS1N_NS1Y_17LinearCombinationISL_fSL_fLNS_15FloatRoundStyleE2EEES1O_S1V_JEEENSA_5SM1004TMEM4LOAD26SM100_TMEM_LOAD_32dp32b16xENSA_20SM90_TMA_LOAD_IM2COLENS15_INS16_ILi1ELi4ELi3EEES19_NSU_INSB_IJS1A_S1Q_EEENSB_IJS1Q_SE_EEEEEEENSA_39AutoVectorizingCopyWithAssumedAlignmentILi128EEENSA_21SM90_TMA_STORE_IM2COLES2D_S2F_S2F_EEEvvEEEEvNT_6ParamsE) ;  /* 0xffffff6802607950 */ /* 0x000fea0003c3ffff */
        .weak           $__internal_1_$__cuda_sm10x_tcgen05_guardrail_trap_phase_invalid_during_alloc
        .type           $__internal_1_$__cuda_sm10x_tcgen05_guardrail_trap_phase_invalid_during_alloc,@function
        .size           $__internal_1_$__cuda_sm10x_tcgen05_guardrail_trap_phase_invalid_during_alloc,($__internal_2_$__cuda_sm10x_tcgen05_guardrail_trap_unallocated_columns_being_dealloced - $__internal_1_$__cuda_sm10x_tcgen05_guardrail_trap_phase_invalid_during_alloc)
$__internal_1_$__cuda_sm10x_tcgen05_guardrail_trap_phase_invalid_during_alloc:
[----:B------:R-:W-:Y:S05]  /*9680*/  BPT.TRAP 0x1 ;  /* 0x000000040000795c */ /* 0x000fea0000300000 */
[----:B------:R-:W-:-:S04]  /*9690*/  MOV R5, 0x0 ;  /* 0x0000000000057802 */ /* 0x000fc80000000f00 */
[----:B------:R-:W-:Y:S05]  /*96a0*/  RET.REL.NODEC R4 `(_ZN7cutlass13device_kernelINS_4conv6kernel13ConvUniversalINS1_16ConvProblemShapeILNS1_8OperatorE0ELi2EEENS1_10collective14CollectiveConvINS1_47MainloopSm100TmaUmmaWarpSpecializedImplicitGemmILS5_0ELi17ELi2ELi1ELi2EN4cute5tupleIJNSA_1CILi2EEENSC_ILi1EEESE_EEEEENSB_IJNSC_ILi128EEENSC_ILi64EEENSB_IJSI_EEEEEENS_10bfloat16_tESL_NSA_8TiledMMAINSA_8MMA_AtomIJNSA_26SM100_MMA_F16BF16_2x1SM_SSISL_SL_fLi128ELi64ELNSA_4UMMA5MajorE0ELSQ_0ELNSP_7ScaleInE0ELSR_0EEEEEENSA_6LayoutINSB_IJSE_SE_SE_EEENSB_IJNSC_ILi0EEESW_SW_EEEEENSB_IJNSA_10UnderscoreESZ_SZ_EEEEENS7_6detail27Sm100ImplicitGemmTileTraitsINSA_25SM100_TMA_2SM_LOAD_IM2COLENSA_14ComposedLayoutINSA_7SwizzleILi3ELi4ELi3EEENSA_18smem_ptr_flag_bitsILi16EEENSU_INSB_IJNSC_ILi8EEESI_EEENSB_IJSI_SE_EEEEEEEvEENS13_INSA_18SM100_TMA_2SM_LOADES1E_vEEEENS_8epilogue10collective18CollectiveEpilogueINS1J_23Sm100TmaWarpSpecializedILi3ELi2ELi16ELb1ELb0EEEJNSB_IJSI_SI_SJ_EEENSB_IJNSU_ISI_SE_EENSU_INSB_IJNSC_ILi16EEESD_EEENSB_IJSE_NSC_ILi32EEEEEEEEEEESL_NSB_IJNSB_IJlllEEESE_SW_EEESL_S1X_NS1J_6fusion15FusionCallbacksIS1N_NS1Y_17LinearCombinationISL_fSL_fLNS_15FloatRoundStyleE2EEES1O_S1V_JEEENSA_5SM1004TMEM4LOAD26SM100_TMEM_LOAD_32dp32b16xENSA_20SM90_TMA_LOAD_IM2COLENS15_INS16_ILi1ELi4ELi3EEES19_NSU_INSB_IJS1A_S1Q_EEENSB_IJS1Q_SE_EEEEEEENSA_39AutoVectorizingCopyWithAssumedAlignmentILi128EEENSA_21SM90_TMA_STORE_IM2COLES2D_S2F_S2F_EEEvvEEEEvNT_6ParamsE) ;  /* 0xffffff6804547950 */ /* 0x000fea0003c3ffff */
        .weak           $__internal_2_$__cuda_sm10x_tcgen05_guardrail_trap_unallocated_columns_being_dealloced
        .type           $__internal_2_$__cuda_sm10x_tcgen05_guardrail_trap_unallocated_columns_being_dealloced,@function
        .size           $__internal_2_$__cuda_sm10x_tcgen05_guardrail_trap_unallocated_columns_being_dealloced,(.L_x_205 - $__internal_2_$__cuda_sm10x_tcgen05_guardrail_trap_unallocated_columns_being_dealloced)
$__internal_2_$__cuda_sm10x_tcgen05_guardrail_trap_unallocated_columns_being_dealloced:
[----:B------:R-:W-:Y:S05]  /*96b0*/  BPT.TRAP 0x1 ;  /* 0x000000040000795c */ /* 0x000fea0000300000 */
[----:B------:R-:W-:-:S04]  /*96c0*/  HFMA2 R3, -RZ, RZ, 0, 0 ;  /* 0x00000000ff037431 */ /* 0x000fc800000001ff */
[----:B------:R-:W-:Y:S05]  /*96d0*/  RET.REL.NODEC R2 `(_ZN7cutlass13device_kernelINS_4conv6kernel13ConvUniversalINS1_16ConvProblemShapeILNS1_8OperatorE0ELi2EEENS1_10collective14CollectiveConvINS1_47MainloopSm100TmaUmmaWarpSpecializedImplicitGemmILS5_0ELi17ELi2ELi1ELi2EN4cute5tupleIJNSA_1CILi2EEENSC_ILi1EEESE_EEEEENSB_IJNSC_ILi128EEENSC_ILi64EEENSB_IJSI_EEEEEENS_10bfloat16_tESL_NSA_8TiledMMAINSA_8MMA_AtomIJNSA_26SM100_MMA_F16BF16_2x1SM_SSISL_SL_fLi128ELi64ELNSA_4UMMA5MajorE0ELSQ_0ELNSP_7ScaleInE0ELSR_0EEEEEENSA_6LayoutINSB_IJSE_SE_SE_EEENSB_IJNSC_ILi0EEESW_SW_EEEEENSB_IJNSA_10UnderscoreESZ_SZ_EEEEENS7_6detail27Sm100ImplicitGemmTileTraitsINSA_25SM100_TMA_2SM_LOAD_IM2COLENSA_14ComposedLayoutINSA_7SwizzleILi3ELi4ELi3EEENSA_18smem_ptr_flag_bitsILi16EEENSU_INSB_IJNSC_ILi8EEESI_EEENSB_IJSI_SE_EEEEEEEvEENS13_INSA_18SM100_TMA_2SM_LOADES1E_vEEEENS_8epilogue10collective18CollectiveEpilogueINS1J_23Sm100TmaWarpSpecializedILi3ELi2ELi16ELb1ELb0EEEJNSB_IJSI_SI_SJ_EEENSB_IJNSU_ISI_SE_EENSU_INSB_IJNSC_ILi16EEESD_EEENSB_IJSE_NSC_ILi32EEEEEEEEEEESL_NSB_IJNSB_IJlllEEESE_SW_EEESL_S1X_NS1J_6fusion15FusionCallbacksIS1N_NS1Y_17LinearCombinationISL_fSL_fLNS_15FloatRoundStyleE2EEES1O_S1V_JEEENSA_5SM1004TMEM4LOAD26SM100_TMEM_LOAD_32dp32b16xENSA_20SM90_TMA_LOAD_IM2COLENS15_INS16_ILi1ELi4ELi3EEES19_NSU_INSB_IJS1A_S1Q_EEENSB_IJS1Q_SE_EEEEEEENSA_39AutoVectorizingCopyWithAssumedAlignmentILi128EEENSA_21SM90_TMA_STORE_IM2COLES2D_S2F_S2F_EEEvvEEEEvNT_6ParamsE) ;  /* 0xffffff6802487950 */ /* 0x000fea0003c3ffff */
.L_x_204:
[----:B------:R-:W-:-:S00]  /*96e0*/  BRA `(.L_x_204) ;  /* 0xfffffffc00fc7947 */ /* 0x000fc0000383ffff */
[----:B------:R-:W-:-:S00]  /*96f0*/  NOP ;  /* 0x0000000000007918 */ /* 0x000fc00000000000 */
        /* <DEDUP_REMOVED lines=8> */
.L_x_205:


//--------------------- .nv.global.init           --------------------------
	.section	.nv.global.init,"aw",@progbits
.nv.global.init:
	.type		$str$29,@object
	.size		$str$29,($str$30 - $str$29)
$str$29:
        /*0000*/ 	.byte	0x28, 0x61, 0x64, 0x64, 0x72, 0x65, 0x73, 0x73, 0x20, 0x26, 0x20, 0x6d, 0x61, 0x73, 0x6b, 0x29
        /*0010*/ 	.byte	0x20, 0x3d, 0x3d, 0x20, 0x30, 0x00
	.type		$str$30,@object
	.size		$str$30,($str$28 - $str$30)
$str$30:
        /*0016*/ 	.byte	0x2f, 0x74, 0x6d, 0x70, 0x2f, 0x63, 0x75, 0x74, 0x6c, 0x61, 0x73, 0x73, 0x5f, 0x73, 0x77, 0x65
        /*0026*/ 	.byte	0x65, 0x70, 0x5f, 0x73, 0x72, 0x63, 0x2f, 0x69, 0x6e, 0x63, 0x6c, 0x75, 0x64, 0x65, 0x2f, 0x63
        /*0036*/ 	.byte	0x75, 0x74, 0x65, 0x2f, 0x70, 0x6f, 0x69, 0x6e, 0x74, 0x65, 0x72, 0x5f, 0x66, 0x6c, 0x61, 0x67
        /*0046*/ 	.byte	0x67, 0x65, 0x64, 0x2e, 0x68, 0x70, 0x70, 0x00
	.type		$str$28,@object
	.size		$str$28,($str$27 - $str$28)
$str$28:
        /*004e*/ 	.byte	0x2f, 0x74, 0x6d, 0x70, 0x2f, 0x63, 0x75, 0x74, 0x6c, 0x61, 0x73, 0x73, 0x5f, 0x73, 0x77, 0x65
        /*005e*/ 	.byte	0x65, 0x70, 0x5f, 0x73, 0x72, 0x63, 0x2f, 0x69, 0x6e, 0x63, 0x6c, 0x75, 0x64, 0x65, 0x2f, 0x63
        /*006e*/ 	.byte	0x75, 0x74, 0x65, 0x2f, 0x61, 0x74, 0x6f, 0x6d, 0x2f, 0x63, 0x6f, 0x70, 0x79, 0x5f, 0x74, 0x72
        /*007e*/ 	.byte	0x61, 0x69, 0x74, 0x73, 0x5f, 0x73, 0x6d, 0x31, 0x30, 0x30, 0x2e, 0x68, 0x70, 0x70, 0x00
	.type		$str$27,@object
	.size		$str$27,(__unnamed_1 - $str$27)
$str$27:
        /*008d*/ 	.byte	0x28, 0x28, 0x75, 0x69, 0x6e, 0x74, 0x33, 0x32, 0x5f, 0x74, 0x28, 0x74, 0x68, 0x72, 0x65, 0x61
        /*009d*/ 	.byte	0x64, 0x49, 0x64, 0x78, 0x2e, 0x78, 0x29, 0x20, 0x2f, 0x20, 0x33, 0x32, 0x29, 0x20, 0x25, 0x20
        /*00ad*/ 	.byte	0x34, 0x29, 0x20, 0x3d, 0x3d, 0x20, 0x28, 0x28, 0x28, 0x74, 0x6d, 0x65, 0x6d, 0x5f, 0x61, 0x64
        /*00bd*/ 	.byte	0x64, 0x72, 0x20, 0x3e, 0x3e, 0x20, 0x31, 0x36, 0x29, 0x20, 0x2f, 0x20, 0x33, 0x32, 0x29, 0x20
        /*00cd*/ 	.byte	0x25, 0x20, 0x34, 0x29, 0x00
	.type		__unnamed_1,@object
	.size		__unnamed_1,(__unnamed_2 - __unnamed_1)
__unnamed_1:
        /*00d2*/ 	.byte	0x61, 0x75, 0x74, 0x6f, 0x20, 0x63, 0x75, 0x74, 0x65, 0x3a, 0x3a, 0x61, 0x73, 0x5f, 0x70, 0x6f
        /* <DEDUP_REMOVED lines=24> */
        /*0262*/ 	.byte	0x43, 0x3c, 0x32, 0x30, 0x34, 0x38, 0x3e, 0x3e, 0x3e, 0x3e, 0x5d, 0x00
	.type		__unnamed_2,@object
	.size		__unnamed_2,(.L_2 - __unnamed_2)
__unnamed_2:
        /* <DEDUP_REMOVED lines=40> */
        /*04ee*/ 	.byte	0x3a, 0x3a, 0x43, 0x3c, 0x30, 0x3e, 0x3e, 0x3e, 0x3e, 0x5d, 0x00
.L_2:


//--------------------- .nv.shared._ZN7cutlass13device_kernelINS_4conv6kernel13ConvUniversalINS1_16ConvProblemShapeILNS1_8OperatorE0ELi2EEENS1_10collective14CollectiveConvINS1_47MainloopSm100TmaUmmaWarpSpecializedImplicitGemmILS5_0ELi17ELi2ELi1ELi2EN4cute5tupleIJNSA_1CILi2EEENSC_ILi1EEESE_EEEEENSB_IJNSC_ILi128EEENSC_ILi64EEENSB_IJSI_EEEEEENS_10bfloat16_tESL_NSA_8TiledMMAINSA_8MMA_AtomIJNSA_26SM100_MMA_F16BF16_2x1SM_SSISL_SL_fLi128ELi64ELNSA_4UMMA5MajorE0ELSQ_0ELNSP_7ScaleInE0ELSR_0EEEEEENSA_6LayoutINSB_IJSE_SE_SE_EEENSB_IJNSC_ILi0EEESW_SW_EEEEENSB_IJNSA_10UnderscoreESZ_SZ_EEEEENS7_6detail27Sm100ImplicitGemmTileTraitsINSA_25SM100_TMA_2SM_LOAD_IM2COLENSA_14ComposedLayoutINSA_7SwizzleILi3ELi4ELi3EEENSA_18smem_ptr_flag_bitsILi16EEENSU_INSB_IJNSC_ILi8EEESI_EEENSB_IJSI_SE_EEEEEEEvEENS13_INSA_18SM100_TMA_2SM_LOADES1E_vEEEENS_8epilogue10collective18CollectiveEpilogueINS1J_23Sm100TmaWarpSpecializedILi3ELi2ELi16ELb1ELb0EEEJNSB_IJSI_SI_SJ_EEENSB_IJNSU_ISI_SE_EENSU_INSB_IJNSC_ILi16EEESD_EEENSB_IJSE_NSC_ILi32EEEEEEEEEEESL_NSB_IJNSB_IJlllEEESE_SW_EEESL_S1X_NS1J_6fusion15FusionCallbacksIS1N_NS1Y_17LinearCombinationISL_fSL_fLNS_15FloatRoundStyleE2EEES1O_S1V_JEEENSA_5SM1004TMEM4LOAD26SM100_TMEM_LOAD_32dp32b16xENSA_20SM90_TMA_LOAD_IM2COLENS15_INS16_ILi1ELi4ELi3EEES19_NSU_INSB_IJS1A_S1Q_EEENSB_IJS1Q_SE_EEEEEEENSA_39AutoVectorizingCopyWithAssumedAlignmentILi128EEENSA_21SM90_TMA_STORE_IM2COLES2D_S2F_S2F_EEEvvEEEEvNT_6ParamsE --------------------------
	.section	.nv.shared._ZN7cutlass13device_kernelINS_4conv6kernel13ConvUniversalINS1_16ConvProblemShapeILNS1_8OperatorE0ELi2EEENS1_10collective14CollectiveConvINS1_47MainloopSm100TmaUmmaWarpSpecializedImplicitGemmILS5_0ELi17ELi2ELi1ELi2EN4cute5tupleIJNSA_1CILi2EEENSC_ILi1EEESE_EEEEENSB_IJNSC_ILi128EEENSC_ILi64EEENSB_IJSI_EEEEEENS_10bfloat16_tESL_NSA_8TiledMMAINSA_8MMA_AtomIJNSA_26SM100_MMA_F16BF16_2x1SM_SSISL_SL_fLi128ELi64ELNSA_4UMMA5MajorE0ELSQ_0ELNSP_7ScaleInE0ELSR_0EEEEEENSA_6LayoutINSB_IJSE_SE_SE_EEENSB_IJNSC_ILi0EEESW_SW_EEEEENSB_IJNSA_10UnderscoreESZ_SZ_EEEEENS7_6detail27Sm100ImplicitGemmTileTraitsINSA_25SM100_TMA_2SM_LOAD_IM2COLENSA_14ComposedLayoutINSA_7SwizzleILi3ELi4ELi3EEENSA_18smem_ptr_flag_bitsILi16EEENSU_INSB_IJNSC_ILi8EEESI_EEENSB_IJSI_SE_EEEEEEEvEENS13_INSA_18SM100_TMA_2SM_LOADES1E_vEEEENS_8epilogue10collective18CollectiveEpilogueINS1J_23Sm100TmaWarpSpecializedILi3ELi2ELi16ELb1ELb0EEEJNSB_IJSI_SI_SJ_EEENSB_IJNSU_ISI_SE_EENSU_INSB_IJNSC_ILi16EEESD_EEENSB_IJSE_NSC_ILi32EEEEEEEEEEESL_NSB_IJNSB_IJlllEEESE_SW_EEESL_S1X_NS1J_6fusion15FusionCallbacksIS1N_NS1Y_17LinearCombinationISL_fSL_fLNS_15FloatRoundStyleE2EEES1O_S1V_JEEENSA_5SM1004TMEM4LOAD26SM100_TMEM_LOAD_32dp32b16xENSA_20SM90_TMA_LOAD_IM2COLENS15_INS16_ILi1ELi4ELi3EEES19_NSU_INSB_IJS1A_S1Q_EEENSB_IJS1Q_SE_EEEEEEENSA_39AutoVectorizingCopyWithAssumedAlignmentILi128EEENSA_21SM90_TMA_STORE_IM2COLES2D_S2F_S2F_EEEvvEEEEvNT_6ParamsE,"aw",@nobits
	.sectionflags	@""
	.align	16
	.zero		1024


//--------------------- .nv.shared.reserved.0     --------------------------
	.section	.nv.shared.reserved.0,"aw",@nobits
	.weak		__nv_reservedSMEM_offset_0_alias
	.size		__nv_reservedSMEM_offset_0_alias, 0, 64
	.other		__nv_reservedSMEM_offset_0_alias,@"STO_CUDA_RESERVED_SHARED STV_DEFAULT"
__nv_reservedSMEM_offset_0_alias:
	.zero		0
.nv.shared.reserved.0:
	.zero		64
	.weak		__nv_reservedSMEM_tcgen05_partition
	.type		__nv_reservedSMEM_tcgen05_partition,@object
	.size		__nv_reservedSMEM_tcgen05_partition,(.L_0 - __nv_reservedSMEM_tcgen05_partition)
__nv_reservedSMEM_tcgen05_partition:
	.zero		32
.L_0:


//--------------------- .nv.global                --------------------------
	.section	.nv.global,"aw",@nobits
.nv.global:
	.type		_ZN39_INTERNAL_800b8ed5_4_k_cu_b100d609_33244cute1_E,@object
	.size		_ZN39_INTERNAL_800b8ed5_4_k_cu_b100d609_33244cute1_E,(_ZN39_INTERNAL_800b8ed5_4_k_cu_b100d609_33244cuda3std3__45__cpo6cbeginE - _ZN39_INTERNAL_800b8ed5_4_k_cu_b100d609_33244cute1_E)
_ZN39_INTERNAL_800b8ed5_4_k_cu_b100d609_33244cute1_E:
	.zero		1
	.type		_ZN39_INTERNAL_800b8ed5_4_k_cu_b100d609_33244cuda3std3__45__cpo6cbeginE,@object
	.size		_ZN39_INTERNAL_800b8ed5_4_k_cu_b100d609_33244cuda3std3__45__cpo6cbeginE,(_ZN39_INTERNAL_800b8ed5_4_k_cu_b100d609_33244cuda3std3__48in_placeE - _ZN39_INTERNAL_800b8ed5_4_k_cu_b100d609_33244cuda3std3__45__cpo6cbeginE)
_ZN39_INTERNAL_800b8ed5_4_k_cu_b100d609_33244cuda3std3__45__cpo6cbeginE:
	.zero		1
	.type		_ZN39_INTERNAL_800b8ed5_4_k_cu_b100d609_33244cuda3std3__48in_placeE,@object
	.size		_ZN39_INTERNAL_800b8ed5_4_k_cu_b100d609_33244cuda3std3__48in_placeE,(_ZN39_INTERNAL_800b8ed5_4_k_cu_b100d609_33244cuda3std6ranges3__45__cpo9iter_moveE - _ZN39_INTERNAL_800b8ed5_4_k_cu_b100d609_33244cuda3std3__48in_placeE)
_ZN39_INTERNAL_800b8ed5_4_k_cu_b100d609_33244cuda3std3__48in_placeE:
	.zero		1
	.type		_ZN39_INTERNAL_800b8ed5_4_k_cu_b100d609_33244cuda3std6ranges3__45__cpo9iter_moveE,@object
	.size		_ZN39_INTERNAL_800b8ed5_4_k_cu_b100d609_33244cuda3std6ranges3__45__cpo9iter_moveE,(_ZN39_INTERNAL_800b8ed5_4_k_cu_b100d609_33244cuda3std3__45__cpo5beginE - _ZN39_INTERNAL_800b8ed5_4_k_cu_b100d609_33244cuda3std6ranges3__45__cpo9iter_moveE)
_ZN39_INTERNAL_800b8ed5_4_k_cu_b100d609_33244cuda3std6ranges3__45__cpo9iter_moveE:
	.zero		1
	.type		_ZN39_INTERNAL_800b8ed5_4_k_cu_b100d609_33244cuda3std3__45__cpo5beginE,@object
	.size		_ZN39_INTERNAL_800b8ed5_4_k_cu_b100d609_33244cuda3std3__45__cpo5beginE,(_ZN39_INTERNAL_800b8ed5_4_k_cu_b100d609_33244cuda3std3__441_GLOBAL__N__800b8ed5_4_k_cu_b100d609_33246ignoreE - _ZN39_INTERNAL_800b8ed5_4_k_cu_b100d609_33244cuda3std3__45__cpo5beginE)
_ZN39_INTERNAL_800b8ed5_4_k_cu_b100d609_33244cuda3std3__45__cpo5beginE:
	.zero		1
	.type		_ZN39_INTERNAL_800b8ed5_4_k_cu_b100d609_33244cuda3std3__441_GLOBAL__N__800b8ed5_4_k_cu_b100d609_33246ignoreE,@object
	.size		_ZN39_INTERNAL_800b8ed5_4_k_cu_b100d609_33244cuda3std3__441_GLOBAL__N__800b8ed5_4_k_cu_b100d609_33246ignoreE,(_ZN39_INTERNAL_800b8ed5_4_k_cu_b100d609_33244cute7productE - _ZN39_INTERNAL_800b8ed5_4_k_cu_b100d609_33244cuda3std3__441_GLOBAL__N__800b8ed5_4_k_cu_b100d609_33246ignoreE)
_ZN39_INTERNAL_800b8ed5_4_k_cu_b100d609_33244cuda3std3__441_GLOBAL__N__800b8ed5_4_k_cu_b100d609_33246ignoreE:
	.zero		1
	.type		_ZN39_INTERNAL_800b8ed5_4_k_cu_b100d609_33244cute7productE,@object
	.size		_ZN39_INTERNAL_800b8ed5_4_k_cu_b100d609_33244cute7productE,(_ZN39_INTERNAL_800b8ed5_4_k_cu_b100d609_33244cuda3std3__45__cpo3endE - _ZN39_INTERNAL_800b8ed5_4_k_cu_b100d609_33244cute7productE)
_ZN39_INTERNAL_800b8ed5_4_k_cu_b100d609_33244cute7productE:
	.zero		1
	.type		_ZN39_INTERNAL_800b8ed5_4_k_cu_b100d609_33244cuda3std3__45__cpo3endE,@object
	.size		_ZN39_INTERNAL_800b8ed5_4_k_cu_b100d609_33244cuda3std3__45__cpo3endE,(_ZN39_INTERNAL_800b8ed5_4_k_cu_b100d609_33244cuda3std3__419piecewise_constructE - _ZN39_INTERNAL_800b8ed5_4_k_cu_b100d609_33244cuda3std3__45__cpo3endE)
_ZN39_INTERNAL_800b8ed5_4_k_cu_b100d609_33244cuda3std3__45__cpo3endE:
	.zero		1
	.type		_ZN39_INTERNAL_800b8ed5_4_k_cu_b100d609_33244cuda3std3__419piecewise_constructE,@object
	.size		_ZN39_INTERNAL_800b8ed5_4_k_cu_b100d609_33244cuda3std3__419piecewise_constructE,(_ZN39_INTERNAL_800b8ed5_4_k_cu_b100d609_33244cuda3std3__45__cpo4cendE - _ZN39_INTERNAL_800b8ed5_4_k_cu_b100d609_33244cuda3std3__419piecewise_constructE)
_ZN39_INTERNAL_800b8ed5_4_k_cu_b100d609_33244cuda3std3__419piecewise_constructE:
	.zero		1
	.type		_ZN39_INTERNAL_800b8ed5_4_k_cu_b100d609_33244cuda3std3__45__cpo4cendE,@object
	.size		_ZN39_INTERNAL_800b8ed5_4_k_cu_b100d609_33244cuda3std3__45__cpo4cendE,(_ZN39_INTERNAL_800b8ed5_4_k_cu_b100d609_33244cuda3std6ranges3__45__cpo4swapE - _ZN39_INTERNAL_800b8ed5_4_k_cu_b100d609_33244cuda3std3__45__cpo4cendE)
_ZN39_INTERNAL_800b8ed5_4_k_cu_b100d609_33244cuda3std3__45__cpo4cendE:
	.zero		1
	.type		_ZN39_INTERNAL_800b8ed5_4_k_cu_b100d609_33244cuda3std6ranges3__45__cpo4swapE,@object
	.size		_ZN39_INTERNAL_800b8ed5_4_k_cu_b100d609_33244cuda3std6ranges3__45__cpo4swapE,(.L_10 - _ZN39_INTERNAL_800b8ed5_4_k_cu_b100d609_33244cuda3std6ranges3__45__cpo4swapE)
_ZN39_INTERNAL_800b8ed5_4_k_cu_b100d609_33244cuda3std6ranges3__45__cpo4swapE:
	.zero		1
.L_10:


//--------------------- .nv.constant0._ZN7cutlass13device_kernelINS_4conv6kernel13ConvUniversalINS1_16ConvProblemShapeILNS1_8OperatorE0ELi2EEENS1_10collective14CollectiveConvINS1_47MainloopSm100TmaUmmaWarpSpecializedImplicitGemmILS5_0ELi17ELi2ELi1ELi2EN4cute5tupleIJNSA_1CILi2EEENSC_ILi1EEESE_EEEEENSB_IJNSC_ILi128EEENSC_ILi64EEENSB_IJSI_EEEEEENS_10bfloat16_tESL_NSA_8TiledMMAINSA_8MMA_AtomIJNSA_26SM100_MMA_F16BF16_2x1SM_SSISL_SL_fLi128ELi64ELNSA_4UMMA5MajorE0ELSQ_0ELNSP_7ScaleInE0ELSR_0EEEEEENSA_6LayoutINSB_IJSE_SE_SE_EEENSB_IJNSC_ILi0EEESW_SW_EEEEENSB_IJNSA_10UnderscoreESZ_SZ_EEEEENS7_6detail27Sm100ImplicitGemmTileTraitsINSA_25SM100_TMA_2SM_LOAD_IM2COLENSA_14ComposedLayoutINSA_7SwizzleILi3ELi4ELi3EEENSA_18smem_ptr_flag_bitsILi16EEENSU_INSB_IJNSC_ILi8EEESI_EEENSB_IJSI_SE_EEEEEEEvEENS13_INSA_18SM100_TMA_2SM_LOADES1E_vEEEENS_8epilogue10collective18CollectiveEpilogueINS1J_23Sm100TmaWarpSpecializedILi3ELi2ELi16ELb1ELb0EEEJNSB_IJSI_SI_SJ_EEENSB_IJNSU_ISI_SE_EENSU_INSB_IJNSC_ILi16EEESD_EEENSB_IJSE_NSC_ILi32EEEEEEEEEEESL_NSB_IJNSB_IJlllEEESE_SW_EEESL_S1X_NS1J_6fusion15FusionCallbacksIS1N_NS1Y_17LinearCombinationISL_fSL_fLNS_15FloatRoundStyleE2EEES1O_S1V_JEEENSA_5SM1004TMEM4LOAD26SM100_TMEM_LOAD_32dp32b16xENSA_20SM90_TMA_LOAD_IM2COLENS15_INS16_ILi1ELi4ELi3EEES19_NSU_INSB_IJS1A_S1Q_EEENSB_IJS1Q_SE_EEEEEEENSA_39AutoVectorizingCopyWithAssumedAlignmentILi128EEENSA_21SM90_TMA_STORE_IM2COLES2D_S2F_S2F_EEEvvEEEEvNT_6ParamsE --------------------------
	.section	.nv.constant0._ZN7cutlass13device_kernelINS_4conv6kernel13ConvUniversalINS1_16ConvProblemShapeILNS1_8OperatorE0ELi2EEENS1_10collective14CollectiveConvINS1_47MainloopSm100TmaUmmaWarpSpecializedImplicitGemmILS5_0ELi17ELi2ELi1ELi2EN4cute5tupleIJNSA_1CILi2EEENSC_ILi1EEESE_EEEEENSB_IJNSC_ILi128EEENSC_ILi64EEENSB_IJSI_EEEEEENS_10bfloat16_tESL_NSA_8TiledMMAINSA_8MMA_AtomIJNSA_26SM100_MMA_F16BF16_2x1SM_SSISL_SL_fLi128ELi64ELNSA_4UMMA5MajorE0ELSQ_0ELNSP_7ScaleInE0ELSR_0EEEEEENSA_6LayoutINSB_IJSE_SE_SE_EEENSB_IJNSC_ILi0EEESW_SW_EEEEENSB_IJNSA_10UnderscoreESZ_SZ_EEEEENS7_6detail27Sm100ImplicitGemmTileTraitsINSA_25SM100_TMA_2SM_LOAD_IM2COLENSA_14ComposedLayoutINSA_7SwizzleILi3ELi4ELi3EEENSA_18smem_ptr_flag_bitsILi16EEENSU_INSB_IJNSC_ILi8EEESI_EEENSB_IJSI_SE_EEEEEEEvEENS13_INSA_18SM100_TMA_2SM_LOADES1E_vEEEENS_8epilogue10collective18CollectiveEpilogueINS1J_23Sm100TmaWarpSpecializedILi3ELi2ELi16ELb1ELb0EEEJNSB_IJSI_SI_SJ_EEENSB_IJNSU_ISI_SE_EENSU_INSB_IJNSC_ILi16EEESD_EEENSB_IJSE_NSC_ILi32EEEEEEEEEEESL_NSB_IJNSB_IJlllEEESE_SW_EEESL_S1X_NS1J_6fusion15FusionCallbacksIS1N_NS1Y_17LinearCombinationISL_fSL_fLNS_15FloatRoundStyleE2EEES1O_S1V_JEEENSA_5SM1004TMEM4LOAD26SM100_TMEM_LOAD_32dp32b16xENSA_20SM90_TMA_LOAD_IM2COLENS15_INS16_ILi1ELi4ELi3EEES19_NSU_INSB_IJS1A_S1Q_EEENSB_IJS1Q_SE_EEEEEEENSA_39AutoVectorizingCopyWithAssumedAlignmentILi128EEENSA_21SM90_TMA_STORE_IM2COLES2D_S2F_S2F_EEEvvEEEEvNT_6ParamsE,"a",@progbits
	.sectionflags	@""
	.align	4
.nv.constant0._ZN7cutlass13device_kernelINS_4conv6kernel13ConvUniversalINS1_16ConvProblemShapeILNS1_8OperatorE0ELi2EEENS1_10collective14CollectiveConvINS1_47MainloopSm100TmaUmmaWarpSpecializedImplicitGemmILS5_0ELi17ELi2ELi1ELi2EN4cute5tupleIJNSA_1CILi2EEENSC_ILi1EEESE_EEEEENSB_IJNSC_ILi128EEENSC_ILi64EEENSB_IJSI_EEEEEENS_10bfloat16_tESL_NSA_8TiledMMAINSA_8MMA_AtomIJNSA_26SM100_MMA_F16BF16_2x1SM_SSISL_SL_fLi128ELi64ELNSA_4UMMA5MajorE0ELSQ_0ELNSP_7ScaleInE0ELSR_0EEEEEENSA_6LayoutINSB_IJSE_SE_SE_EEENSB_IJNSC_ILi0EEESW_SW_EEEEENSB_IJNSA_10UnderscoreESZ_SZ_EEEEENS7_6detail27Sm100ImplicitGemmTileTraitsINSA_25SM100_TMA_2SM_LOAD_IM2COLENSA_14ComposedLayoutINSA_7SwizzleILi3ELi4ELi3EEENSA_18smem_ptr_flag_bitsILi16EEENSU_INSB_IJNSC_ILi8EEESI_EEENSB_IJSI_SE_EEEEEEEvEENS13_INSA_18SM100_TMA_2SM_LOADES1E_vEEEENS_8epilogue10collective18CollectiveEpilogueINS1J_23Sm100TmaWarpSpecializedILi3ELi2ELi16ELb1ELb0EEEJNSB_IJSI_SI_SJ_EEENSB_IJNSU_ISI_SE_EENSU_INSB_IJNSC_ILi16EEESD_EEENSB_IJSE_NSC_ILi32EEEEEEEEEEESL_NSB_IJNSB_IJlllEEESE_SW_EEESL_S1X_NS1J_6fusion15FusionCallbacksIS1N_NS1Y_17LinearCombinationISL_fSL_fLNS_15FloatRoundStyleE2EEES1O_S1V_JEEENSA_5SM1004TMEM4LOAD26SM100_TMEM_LOAD_32dp32b16xENSA_20SM90_TMA_LOAD_IM2COLENS15_INS16_ILi1ELi4ELi3EEES19_NSU_INSB_IJS1A_S1Q_EEENSB_IJS1Q_SE_EEEEEEENSA_39AutoVectorizingCopyWithAssumedAlignmentILi128EEENSA_21SM90_TMA_STORE_IM2COLES2D_S2F_S2F_EEEvvEEEEvNT_6ParamsE:
	.zero		2944


//--------------------- SYMBOLS --------------------------

	.type		.nv.reservedSmem.offset0,@object
	.size		.nv.reservedSmem.offset0,0x4
	.type		.nv.reservedSmem.cap,@object
	.size		.nv.reservedSmem.cap,0x4
	.type		__assertfail,@function
